//
// Generated by NVIDIA NVVM Compiler
//
// Compiler Build ID: CL-36424714
// Cuda compilation tools, release 13.0, V13.0.88
// Based on NVVM 20.0.0
//

.version 9.0
.target sm_100
.address_size 64

	// .globl	_Z13step_1_kernelPfS_PiS_S0_S0_iii
// _ZZ13step_1_kernelPfS_PiS_S0_S0_iiiE12blockChanges has been demoted
.extern .shared .align 16 .b8 sharedBuffer[];

.visible .entry _Z13step_1_kernelPfS_PiS_S0_S0_iii(
	.param .u64 .ptr .align 1 _Z13step_1_kernelPfS_PiS_S0_S0_iii_param_0,
	.param .u64 .ptr .align 1 _Z13step_1_kernelPfS_PiS_S0_S0_iii_param_1,
	.param .u64 .ptr .align 1 _Z13step_1_kernelPfS_PiS_S0_S0_iii_param_2,
	.param .u64 .ptr .align 1 _Z13step_1_kernelPfS_PiS_S0_S0_iii_param_3,
	.param .u64 .ptr .align 1 _Z13step_1_kernelPfS_PiS_S0_S0_iii_param_4,
	.param .u64 .ptr .align 1 _Z13step_1_kernelPfS_PiS_S0_S0_iii_param_5,
	.param .u32 _Z13step_1_kernelPfS_PiS_S0_S0_iii_param_6,
	.param .u32 _Z13step_1_kernelPfS_PiS_S0_S0_iii_param_7,
	.param .u32 _Z13step_1_kernelPfS_PiS_S0_S0_iii_param_8
)
{
	.reg .pred 	%p<68>;
	.reg .b32 	%r<331>;
	.reg .b32 	%f<253>;
	.reg .b64 	%rd<78>;
	// demoted variable
	.shared .align 4 .u32 _ZZ13step_1_kernelPfS_PiS_S0_S0_iiiE12blockChanges;
	ld.param.u64 	%rd10, [_Z13step_1_kernelPfS_PiS_S0_S0_iii_param_0];
	ld.param.u64 	%rd14, [_Z13step_1_kernelPfS_PiS_S0_S0_iii_param_1];
	ld.param.u64 	%rd15, [_Z13step_1_kernelPfS_PiS_S0_S0_iii_param_2];
	ld.param.u32 	%r108, [_Z13step_1_kernelPfS_PiS_S0_S0_iii_param_6];
	ld.param.u32 	%r109, [_Z13step_1_kernelPfS_PiS_S0_S0_iii_param_7];
	ld.param.u32 	%r110, [_Z13step_1_kernelPfS_PiS_S0_S0_iii_param_8];
	cvta.to.global.u64 	%rd1, %rd14;
	cvta.to.global.u64 	%rd2, %rd15;
	mov.u32 	%r111, %ctaid.y;
	mov.u32 	%r112, %nctaid.x;
	mov.u32 	%r113, %ntid.x;
	mov.u32 	%r114, %ntid.y;
	mov.u32 	%r115, %ctaid.x;
	mov.u32 	%r116, %tid.y;
	mov.u32 	%r117, %tid.x;
	mad.lo.s32 	%r118, %r111, %r112, %r115;
	mul.lo.s32 	%r1, %r114, %r113;
	mad.lo.s32 	%r2, %r116, %r113, %r117;
	mad.lo.s32 	%r3, %r1, %r118, %r2;
	mul.lo.s32 	%r4, %r110, %r109;
	shl.b32 	%r119, %r4, 2;
	mov.u32 	%r120, sharedBuffer;
	add.s32 	%r5, %r120, %r119;
	setp.ge.s32 	%p1, %r2, %r4;
	@%p1 bra 	$L__BB0_9;
	add.s32 	%r121, %r2, %r1;
	max.u32 	%r122, %r4, %r121;
	setp.lt.u32 	%p2, %r121, %r4;
	selp.u32 	%r123, 1, 0, %p2;
	add.s32 	%r124, %r121, %r123;
	sub.s32 	%r125, %r122, %r124;
	div.u32 	%r126, %r125, %r1;
	add.s32 	%r6, %r126, %r123;
	add.s32 	%r127, %r6, 1;
	and.b32  	%r7, %r127, 3;
	and.b32  	%r8, %r6, 3;
	setp.eq.s32 	%p3, %r8, 3;
	mov.u32 	%r290, %r2;
	@%p3 bra 	$L__BB0_4;
	mov.b32 	%r289, 0;
	mov.u32 	%r290, %r2;
$L__BB0_3:
	.pragma "nounroll";
	mul.wide.u32 	%rd16, %r290, 4;
	add.s64 	%rd17, %rd1, %rd16;
	ld.global.f32 	%f22, [%rd17];
	shl.b32 	%r129, %r290, 2;
	add.s32 	%r131, %r120, %r129;
	st.shared.f32 	[%r131], %f22;
	add.s32 	%r290, %r290, %r1;
	add.s32 	%r289, %r289, 1;
	setp.ne.s32 	%p4, %r289, %r7;
	@%p4 bra 	$L__BB0_3;
$L__BB0_4:
	setp.lt.u32 	%p5, %r6, 3;
	@%p5 bra 	$L__BB0_5;
	bra.uni 	$L__BB0_84;
$L__BB0_5:
	setp.eq.s32 	%p7, %r8, 3;
	mov.u32 	%r293, %r2;
	@%p7 bra 	$L__BB0_8;
	mov.b32 	%r292, 0;
	mov.u32 	%r293, %r2;
$L__BB0_7:
	.pragma "nounroll";
	shl.b32 	%r143, %r293, 2;
	add.s32 	%r144, %r5, %r143;
	mov.b32 	%r145, 0;
	st.shared.u32 	[%r144], %r145;
	add.s32 	%r293, %r293, %r1;
	add.s32 	%r292, %r292, 1;
	setp.ne.s32 	%p8, %r292, %r7;
	@%p8 bra 	$L__BB0_7;
$L__BB0_8:
	setp.lt.u32 	%p9, %r6, 3;
	@%p9 bra 	$L__BB0_9;
	bra.uni 	$L__BB0_85;
$L__BB0_9:
	add.s32 	%r21, %r5, %r119;
	setp.ge.s32 	%p11, %r2, %r110;
	@%p11 bra 	$L__BB0_15;
	add.s32 	%r154, %r2, %r1;
	max.u32 	%r155, %r110, %r154;
	setp.lt.u32 	%p12, %r154, %r110;
	selp.u32 	%r156, 1, 0, %p12;
	add.s32 	%r157, %r154, %r156;
	sub.s32 	%r158, %r155, %r157;
	div.u32 	%r159, %r158, %r1;
	add.s32 	%r22, %r159, %r156;
	and.b32  	%r160, %r22, 3;
	setp.eq.s32 	%p13, %r160, 3;
	mov.u32 	%r297, %r2;
	@%p13 bra 	$L__BB0_13;
	add.s32 	%r162, %r22, 1;
	and.b32  	%r23, %r162, 3;
	mov.b32 	%r296, 0;
	mov.u32 	%r297, %r2;
$L__BB0_12:
	.pragma "nounroll";
	shl.b32 	%r163, %r297, 2;
	add.s32 	%r164, %r21, %r163;
	mov.b32 	%r165, 0;
	st.shared.u32 	[%r164], %r165;
	add.s32 	%r297, %r297, %r1;
	add.s32 	%r296, %r296, 1;
	setp.ne.s32 	%p14, %r296, %r23;
	@%p14 bra 	$L__BB0_12;
$L__BB0_13:
	setp.lt.u32 	%p15, %r22, 3;
	@%p15 bra 	$L__BB0_15;
$L__BB0_14:
	shl.b32 	%r166, %r297, 2;
	add.s32 	%r167, %r21, %r166;
	mov.b32 	%r168, 0;
	st.shared.u32 	[%r167], %r168;
	shl.b32 	%r169, %r1, 2;
	add.s32 	%r170, %r167, %r169;
	st.shared.u32 	[%r170], %r168;
	add.s32 	%r171, %r170, %r169;
	st.shared.u32 	[%r171], %r168;
	add.s32 	%r172, %r171, %r169;
	st.shared.u32 	[%r172], %r168;
	add.s32 	%r297, %r169, %r297;
	setp.lt.s32 	%p16, %r297, %r110;
	@%p16 bra 	$L__BB0_14;
$L__BB0_15:
	setp.ne.s32 	%p17, %r2, 0;
	@%p17 bra 	$L__BB0_17;
	mov.b32 	%r173, 0;
	st.shared.u32 	[_ZZ13step_1_kernelPfS_PiS_S0_S0_iiiE12blockChanges], %r173;
$L__BB0_17:
	bar.sync 	0;
	setp.ge.s32 	%p18, %r3, %r108;
	@%p18 bra 	$L__BB0_56;
	mul.lo.s32 	%r175, %r109, %r3;
	cvta.to.global.u64 	%rd26, %rd10;
	mul.wide.s32 	%rd27, %r175, 4;
	add.s64 	%rd3, %rd26, %rd27;
	setp.lt.s32 	%p19, %r110, 1;
	mov.b32 	%r314, 0;
	@%p19 bra 	$L__BB0_41;
	setp.lt.s32 	%p20, %r109, 1;
	@%p20 bra 	$L__BB0_35;
	and.b32  	%r33, %r109, 15;
	and.b32  	%r34, %r109, 7;
	and.b32  	%r35, %r109, 2147483632;
	and.b32  	%r36, %r109, 3;
	mov.f32 	%f241, 0f7F7FFFFF;
	mov.b32 	%r300, 0;
	mov.u32 	%r314, %r300;
$L__BB0_21:
	setp.lt.u32 	%p27, %r109, 16;
	mul.lo.s32 	%r39, %r300, %r109;
	mov.f32 	%f249, 0f00000000;
	mov.b32 	%r304, 0;
	@%p27 bra 	$L__BB0_24;
	mov.f32 	%f249, 0f00000000;
	mov.b32 	%r302, 0;
$L__BB0_23:
	.pragma "nounroll";
	mul.wide.u32 	%rd28, %r302, 4;
	add.s64 	%rd29, %rd3, %rd28;
	ld.global.f32 	%f33, [%rd29];
	add.s32 	%r183, %r302, %r39;
	shl.b32 	%r184, %r183, 2;
	add.s32 	%r186, %r120, %r184;
	ld.shared.f32 	%f34, [%r186];
	sub.f32 	%f35, %f33, %f34;
	fma.rn.f32 	%f36, %f35, %f35, %f249;
	ld.global.f32 	%f37, [%rd29+4];
	ld.shared.f32 	%f38, [%r186+4];
	sub.f32 	%f39, %f37, %f38;
	fma.rn.f32 	%f40, %f39, %f39, %f36;
	ld.global.f32 	%f41, [%rd29+8];
	ld.shared.f32 	%f42, [%r186+8];
	sub.f32 	%f43, %f41, %f42;
	fma.rn.f32 	%f44, %f43, %f43, %f40;
	ld.global.f32 	%f45, [%rd29+12];
	ld.shared.f32 	%f46, [%r186+12];
	sub.f32 	%f47, %f45, %f46;
	fma.rn.f32 	%f48, %f47, %f47, %f44;
	ld.global.f32 	%f49, [%rd29+16];
	ld.shared.f32 	%f50, [%r186+16];
	sub.f32 	%f51, %f49, %f50;
	fma.rn.f32 	%f52, %f51, %f51, %f48;
	ld.global.f32 	%f53, [%rd29+20];
	ld.shared.f32 	%f54, [%r186+20];
	sub.f32 	%f55, %f53, %f54;
	fma.rn.f32 	%f56, %f55, %f55, %f52;
	ld.global.f32 	%f57, [%rd29+24];
	ld.shared.f32 	%f58, [%r186+24];
	sub.f32 	%f59, %f57, %f58;
	fma.rn.f32 	%f60, %f59, %f59, %f56;
	ld.global.f32 	%f61, [%rd29+28];
	ld.shared.f32 	%f62, [%r186+28];
	sub.f32 	%f63, %f61, %f62;
	fma.rn.f32 	%f64, %f63, %f63, %f60;
	ld.global.f32 	%f65, [%rd29+32];
	ld.shared.f32 	%f66, [%r186+32];
	sub.f32 	%f67, %f65, %f66;
	fma.rn.f32 	%f68, %f67, %f67, %f64;
	ld.global.f32 	%f69, [%rd29+36];
	ld.shared.f32 	%f70, [%r186+36];
	sub.f32 	%f71, %f69, %f70;
	fma.rn.f32 	%f72, %f71, %f71, %f68;
	ld.global.f32 	%f73, [%rd29+40];
	ld.shared.f32 	%f74, [%r186+40];
	sub.f32 	%f75, %f73, %f74;
	fma.rn.f32 	%f76, %f75, %f75, %f72;
	ld.global.f32 	%f77, [%rd29+44];
	ld.shared.f32 	%f78, [%r186+44];
	sub.f32 	%f79, %f77, %f78;
	fma.rn.f32 	%f80, %f79, %f79, %f76;
	ld.global.f32 	%f81, [%rd29+48];
	ld.shared.f32 	%f82, [%r186+48];
	sub.f32 	%f83, %f81, %f82;
	fma.rn.f32 	%f84, %f83, %f83, %f80;
	ld.global.f32 	%f85, [%rd29+52];
	ld.shared.f32 	%f86, [%r186+52];
	sub.f32 	%f87, %f85, %f86;
	fma.rn.f32 	%f88, %f87, %f87, %f84;
	ld.global.f32 	%f89, [%rd29+56];
	ld.shared.f32 	%f90, [%r186+56];
	sub.f32 	%f91, %f89, %f90;
	fma.rn.f32 	%f92, %f91, %f91, %f88;
	ld.global.f32 	%f93, [%rd29+60];
	ld.shared.f32 	%f94, [%r186+60];
	sub.f32 	%f95, %f93, %f94;
	fma.rn.f32 	%f249, %f95, %f95, %f92;
	add.s32 	%r302, %r302, 16;
	setp.ne.s32 	%p28, %r302, %r35;
	mov.u32 	%r304, %r35;
	@%p28 bra 	$L__BB0_23;
$L__BB0_24:
	setp.eq.s32 	%p29, %r33, 0;
	@%p29 bra 	$L__BB0_34;
	add.s32 	%r187, %r33, -1;
	setp.lt.u32 	%p30, %r187, 7;
	@%p30 bra 	$L__BB0_27;
	mul.wide.u32 	%rd30, %r304, 4;
	add.s64 	%rd31, %rd3, %rd30;
	ld.global.f32 	%f97, [%rd31];
	add.s32 	%r188, %r304, %r39;
	shl.b32 	%r189, %r188, 2;
	add.s32 	%r191, %r120, %r189;
	ld.shared.f32 	%f98, [%r191];
	sub.f32 	%f99, %f97, %f98;
	fma.rn.f32 	%f100, %f99, %f99, %f249;
	ld.global.f32 	%f101, [%rd31+4];
	ld.shared.f32 	%f102, [%r191+4];
	sub.f32 	%f103, %f101, %f102;
	fma.rn.f32 	%f104, %f103, %f103, %f100;
	ld.global.f32 	%f105, [%rd31+8];
	ld.shared.f32 	%f106, [%r191+8];
	sub.f32 	%f107, %f105, %f106;
	fma.rn.f32 	%f108, %f107, %f107, %f104;
	ld.global.f32 	%f109, [%rd31+12];
	ld.shared.f32 	%f110, [%r191+12];
	sub.f32 	%f111, %f109, %f110;
	fma.rn.f32 	%f112, %f111, %f111, %f108;
	ld.global.f32 	%f113, [%rd31+16];
	ld.shared.f32 	%f114, [%r191+16];
	sub.f32 	%f115, %f113, %f114;
	fma.rn.f32 	%f116, %f115, %f115, %f112;
	ld.global.f32 	%f117, [%rd31+20];
	ld.shared.f32 	%f118, [%r191+20];
	sub.f32 	%f119, %f117, %f118;
	fma.rn.f32 	%f120, %f119, %f119, %f116;
	ld.global.f32 	%f121, [%rd31+24];
	ld.shared.f32 	%f122, [%r191+24];
	sub.f32 	%f123, %f121, %f122;
	fma.rn.f32 	%f124, %f123, %f123, %f120;
	ld.global.f32 	%f125, [%rd31+28];
	ld.shared.f32 	%f126, [%r191+28];
	sub.f32 	%f127, %f125, %f126;
	fma.rn.f32 	%f249, %f127, %f127, %f124;
	add.s32 	%r304, %r304, 8;
$L__BB0_27:
	setp.eq.s32 	%p31, %r34, 0;
	@%p31 bra 	$L__BB0_34;
	add.s32 	%r192, %r34, -1;
	setp.lt.u32 	%p32, %r192, 3;
	@%p32 bra 	$L__BB0_30;
	mul.wide.u32 	%rd32, %r304, 4;
	add.s64 	%rd33, %rd3, %rd32;
	ld.global.f32 	%f129, [%rd33];
	add.s32 	%r193, %r304, %r39;
	shl.b32 	%r194, %r193, 2;
	add.s32 	%r196, %r120, %r194;
	ld.shared.f32 	%f130, [%r196];
	sub.f32 	%f131, %f129, %f130;
	fma.rn.f32 	%f132, %f131, %f131, %f249;
	ld.global.f32 	%f133, [%rd33+4];
	ld.shared.f32 	%f134, [%r196+4];
	sub.f32 	%f135, %f133, %f134;
	fma.rn.f32 	%f136, %f135, %f135, %f132;
	ld.global.f32 	%f137, [%rd33+8];
	ld.shared.f32 	%f138, [%r196+8];
	sub.f32 	%f139, %f137, %f138;
	fma.rn.f32 	%f140, %f139, %f139, %f136;
	ld.global.f32 	%f141, [%rd33+12];
	ld.shared.f32 	%f142, [%r196+12];
	sub.f32 	%f143, %f141, %f142;
	fma.rn.f32 	%f249, %f143, %f143, %f140;
	add.s32 	%r304, %r304, 4;
$L__BB0_30:
	setp.eq.s32 	%p33, %r36, 0;
	@%p33 bra 	$L__BB0_34;
	setp.eq.s32 	%p34, %r36, 1;
	mul.wide.u32 	%rd34, %r304, 4;
	add.s64 	%rd4, %rd3, %rd34;
	ld.global.f32 	%f144, [%rd4];
	add.s32 	%r197, %r304, %r39;
	shl.b32 	%r198, %r197, 2;
	add.s32 	%r47, %r120, %r198;
	ld.shared.f32 	%f145, [%r47];
	sub.f32 	%f146, %f144, %f145;
	fma.rn.f32 	%f249, %f146, %f146, %f249;
	@%p34 bra 	$L__BB0_34;
	setp.eq.s32 	%p35, %r36, 2;
	ld.global.f32 	%f147, [%rd4+4];
	ld.shared.f32 	%f148, [%r47+4];
	sub.f32 	%f149, %f147, %f148;
	fma.rn.f32 	%f249, %f149, %f149, %f249;
	@%p35 bra 	$L__BB0_34;
	ld.global.f32 	%f150, [%rd4+8];
	ld.shared.f32 	%f151, [%r47+8];
	sub.f32 	%f152, %f150, %f151;
	fma.rn.f32 	%f249, %f152, %f152, %f249;
$L__BB0_34:
	setp.lt.f32 	%p36, %f249, %f241;
	selp.b32 	%r314, %r300, %r314, %p36;
	selp.f32 	%f241, %f249, %f241, %p36;
	add.s32 	%r300, %r300, 1;
	setp.eq.s32 	%p37, %r300, %r110;
	@%p37 bra 	$L__BB0_41;
	bra.uni 	$L__BB0_21;
$L__BB0_35:
	and.b32  	%r50, %r110, 3;
	setp.lt.u32 	%p21, %r110, 4;
	mov.f32 	%f251, 0f7F7FFFFF;
	mov.b32 	%r311, 0;
	mov.u32 	%r314, %r311;
	@%p21 bra 	$L__BB0_38;
	and.b32  	%r311, %r110, 2147483644;
	mov.f32 	%f251, 0f7F7FFFFF;
	mov.b32 	%r306, 0;
	mov.u32 	%r314, %r306;
$L__BB0_37:
	setp.gt.f32 	%p22, %f251, 0f00000000;
	selp.b32 	%r314, %r306, %r314, %p22;
	selp.f32 	%f251, 0f00000000, %f251, %p22;
	add.s32 	%r306, %r306, 4;
	setp.ne.s32 	%p23, %r306, %r311;
	@%p23 bra 	$L__BB0_37;
$L__BB0_38:
	setp.eq.s32 	%p24, %r50, 0;
	@%p24 bra 	$L__BB0_41;
	mov.b32 	%r313, 0;
$L__BB0_40:
	.pragma "nounroll";
	setp.gt.f32 	%p25, %f251, 0f00000000;
	selp.b32 	%r314, %r311, %r314, %p25;
	selp.f32 	%f251, 0f00000000, %f251, %p25;
	add.s32 	%r311, %r311, 1;
	add.s32 	%r313, %r313, 1;
	setp.ne.s32 	%p26, %r313, %r50;
	@%p26 bra 	$L__BB0_40;
$L__BB0_41:
	ld.param.u64 	%rd75, [_Z13step_1_kernelPfS_PiS_S0_S0_iii_param_4];
	cvta.to.global.u64 	%rd35, %rd75;
	mul.wide.s32 	%rd36, %r3, 4;
	add.s64 	%rd5, %rd35, %rd36;
	ld.global.u32 	%r200, [%rd5];
	add.s32 	%r201, %r200, -1;
	setp.eq.s32 	%p38, %r201, %r314;
	@%p38 bra 	$L__BB0_43;
	atom.shared.add.u32 	%r202, [_ZZ13step_1_kernelPfS_PiS_S0_S0_iiiE12blockChanges], 1;
$L__BB0_43:
	add.s32 	%r203, %r314, 1;
	st.global.u32 	[%rd5], %r203;
	shl.b32 	%r204, %r314, 2;
	add.s32 	%r205, %r21, %r204;
	atom.shared.add.u32 	%r206, [%r205], 1;
	setp.lt.s32 	%p39, %r109, 1;
	@%p39 bra 	$L__BB0_56;
	mul.lo.s32 	%r66, %r314, %r109;
	setp.lt.u32 	%p40, %r109, 16;
	mov.b32 	%r317, 0;
	@%p40 bra 	$L__BB0_47;
	mov.b32 	%r315, 0;
	and.b32  	%r317, %r109, 2147483632;
$L__BB0_46:
	.pragma "nounroll";
	add.s32 	%r209, %r315, %r66;
	shl.b32 	%r210, %r209, 2;
	add.s32 	%r211, %r5, %r210;
	mul.wide.u32 	%rd37, %r315, 4;
	add.s64 	%rd38, %rd3, %rd37;
	ld.global.f32 	%f153, [%rd38];
	atom.shared.add.f32 	%f154, [%r211], %f153;
	ld.global.f32 	%f155, [%rd38+4];
	atom.shared.add.f32 	%f156, [%r211+4], %f155;
	ld.global.f32 	%f157, [%rd38+8];
	atom.shared.add.f32 	%f158, [%r211+8], %f157;
	ld.global.f32 	%f159, [%rd38+12];
	atom.shared.add.f32 	%f160, [%r211+12], %f159;
	ld.global.f32 	%f161, [%rd38+16];
	atom.shared.add.f32 	%f162, [%r211+16], %f161;
	ld.global.f32 	%f163, [%rd38+20];
	atom.shared.add.f32 	%f164, [%r211+20], %f163;
	ld.global.f32 	%f165, [%rd38+24];
	atom.shared.add.f32 	%f166, [%r211+24], %f165;
	ld.global.f32 	%f167, [%rd38+28];
	atom.shared.add.f32 	%f168, [%r211+28], %f167;
	ld.global.f32 	%f169, [%rd38+32];
	atom.shared.add.f32 	%f170, [%r211+32], %f169;
	ld.global.f32 	%f171, [%rd38+36];
	atom.shared.add.f32 	%f172, [%r211+36], %f171;
	ld.global.f32 	%f173, [%rd38+40];
	atom.shared.add.f32 	%f174, [%r211+40], %f173;
	ld.global.f32 	%f175, [%rd38+44];
	atom.shared.add.f32 	%f176, [%r211+44], %f175;
	ld.global.f32 	%f177, [%rd38+48];
	atom.shared.add.f32 	%f178, [%r211+48], %f177;
	ld.global.f32 	%f179, [%rd38+52];
	atom.shared.add.f32 	%f180, [%r211+52], %f179;
	ld.global.f32 	%f181, [%rd38+56];
	atom.shared.add.f32 	%f182, [%r211+56], %f181;
	ld.global.f32 	%f183, [%rd38+60];
	atom.shared.add.f32 	%f184, [%r211+60], %f183;
	add.s32 	%r315, %r315, 16;
	setp.ne.s32 	%p41, %r315, %r317;
	@%p41 bra 	$L__BB0_46;
$L__BB0_47:
	and.b32  	%r71, %r109, 15;
	setp.eq.s32 	%p42, %r71, 0;
	@%p42 bra 	$L__BB0_56;
	and.b32  	%r72, %r109, 7;
	setp.lt.u32 	%p43, %r71, 8;
	@%p43 bra 	$L__BB0_50;
	add.s32 	%r212, %r317, %r66;
	shl.b32 	%r213, %r212, 2;
	add.s32 	%r214, %r5, %r213;
	mul.wide.u32 	%rd39, %r317, 4;
	add.s64 	%rd40, %rd3, %rd39;
	ld.global.f32 	%f185, [%rd40];
	atom.shared.add.f32 	%f186, [%r214], %f185;
	ld.global.f32 	%f187, [%rd40+4];
	atom.shared.add.f32 	%f188, [%r214+4], %f187;
	ld.global.f32 	%f189, [%rd40+8];
	atom.shared.add.f32 	%f190, [%r214+8], %f189;
	ld.global.f32 	%f191, [%rd40+12];
	atom.shared.add.f32 	%f192, [%r214+12], %f191;
	ld.global.f32 	%f193, [%rd40+16];
	atom.shared.add.f32 	%f194, [%r214+16], %f193;
	ld.global.f32 	%f195, [%rd40+20];
	atom.shared.add.f32 	%f196, [%r214+20], %f195;
	ld.global.f32 	%f197, [%rd40+24];
	atom.shared.add.f32 	%f198, [%r214+24], %f197;
	ld.global.f32 	%f199, [%rd40+28];
	atom.shared.add.f32 	%f200, [%r214+28], %f199;
	add.s32 	%r317, %r317, 8;
$L__BB0_50:
	setp.eq.s32 	%p44, %r72, 0;
	@%p44 bra 	$L__BB0_56;
	and.b32  	%r75, %r109, 3;
	setp.lt.u32 	%p45, %r72, 4;
	@%p45 bra 	$L__BB0_53;
	add.s32 	%r215, %r317, %r66;
	shl.b32 	%r216, %r215, 2;
	add.s32 	%r217, %r5, %r216;
	mul.wide.u32 	%rd41, %r317, 4;
	add.s64 	%rd42, %rd3, %rd41;
	ld.global.f32 	%f201, [%rd42];
	atom.shared.add.f32 	%f202, [%r217], %f201;
	ld.global.f32 	%f203, [%rd42+4];
	atom.shared.add.f32 	%f204, [%r217+4], %f203;
	ld.global.f32 	%f205, [%rd42+8];
	atom.shared.add.f32 	%f206, [%r217+8], %f205;
	ld.global.f32 	%f207, [%rd42+12];
	atom.shared.add.f32 	%f208, [%r217+12], %f207;
	add.s32 	%r317, %r317, 4;
$L__BB0_53:
	setp.eq.s32 	%p46, %r75, 0;
	@%p46 bra 	$L__BB0_56;
	mov.b32 	%r320, 0;
$L__BB0_55:
	.pragma "nounroll";
	add.s32 	%r219, %r317, %r66;
	shl.b32 	%r220, %r219, 2;
	add.s32 	%r221, %r5, %r220;
	mul.wide.u32 	%rd43, %r317, 4;
	add.s64 	%rd44, %rd3, %rd43;
	ld.global.f32 	%f209, [%rd44];
	atom.shared.add.f32 	%f210, [%r221], %f209;
	add.s32 	%r317, %r317, 1;
	add.s32 	%r320, %r320, 1;
	setp.ne.s32 	%p47, %r320, %r75;
	@%p47 bra 	$L__BB0_55;
$L__BB0_56:
	setp.ne.s32 	%p48, %r2, 0;
	bar.sync 	0;
	@%p48 bra 	$L__BB0_83;
	ld.param.u64 	%rd76, [_Z13step_1_kernelPfS_PiS_S0_S0_iii_param_5];
	ld.shared.u32 	%r222, [_ZZ13step_1_kernelPfS_PiS_S0_S0_iiiE12blockChanges];
	cvta.to.global.u64 	%rd45, %rd76;
	atom.global.add.u32 	%r223, [%rd45], %r222;
	setp.lt.s32 	%p49, %r110, 1;
	@%p49 bra 	$L__BB0_83;
	setp.lt.s32 	%p50, %r109, 1;
	@%p50 bra 	$L__BB0_72;
	and.b32  	%r82, %r109, 7;
	and.b32  	%r83, %r109, 2147483640;
	neg.s32 	%r84, %r83;
	mov.b32 	%r321, 0;
$L__BB0_60:
	ld.param.u64 	%rd74, [_Z13step_1_kernelPfS_PiS_S0_S0_iii_param_3];
	cvta.to.global.u64 	%rd6, %rd74;
	setp.lt.u32 	%p59, %r109, 8;
	mul.wide.u32 	%rd54, %r321, 4;
	add.s64 	%rd55, %rd2, %rd54;
	shl.b32 	%r267, %r321, 2;
	add.s32 	%r268, %r21, %r267;
	ld.shared.u32 	%r269, [%r268];
	atom.global.add.u32 	%r270, [%rd55], %r269;
	mul.lo.s32 	%r86, %r321, %r109;
	mov.b32 	%r325, 0;
	@%p59 bra 	$L__BB0_63;
	mul.wide.u32 	%rd56, %r86, 4;
	add.s64 	%rd57, %rd6, %rd56;
	add.s64 	%rd77, %rd57, 16;
	shl.b32 	%r272, %r110, 2;
	add.s32 	%r273, %r272, %r267;
	mov.u32 	%r274, sharedBuffer;
	mad.lo.s32 	%r275, %r109, %r273, %r274;
	add.s32 	%r322, %r275, 16;
	mov.u32 	%r323, %r84;
$L__BB0_62:
	.pragma "nounroll";
	ld.shared.f32 	%f211, [%r322+-16];
	atom.global.add.f32 	%f212, [%rd77+-16], %f211;
	ld.shared.f32 	%f213, [%r322+-12];
	atom.global.add.f32 	%f214, [%rd77+-12], %f213;
	ld.shared.f32 	%f215, [%r322+-8];
	atom.global.add.f32 	%f216, [%rd77+-8], %f215;
	ld.shared.f32 	%f217, [%r322+-4];
	atom.global.add.f32 	%f218, [%rd77+-4], %f217;
	ld.shared.f32 	%f219, [%r322];
	atom.global.add.f32 	%f220, [%rd77], %f219;
	ld.shared.f32 	%f221, [%r322+4];
	atom.global.add.f32 	%f222, [%rd77+4], %f221;
	ld.shared.f32 	%f223, [%r322+8];
	atom.global.add.f32 	%f224, [%rd77+8], %f223;
	ld.shared.f32 	%f225, [%r322+12];
	atom.global.add.f32 	%f226, [%rd77+12], %f225;
	add.s32 	%r323, %r323, 8;
	add.s64 	%rd77, %rd77, 32;
	add.s32 	%r322, %r322, 32;
	setp.ne.s32 	%p60, %r323, 0;
	mov.u32 	%r325, %r83;
	@%p60 bra 	$L__BB0_62;
$L__BB0_63:
	setp.eq.s32 	%p61, %r82, 0;
	@%p61 bra 	$L__BB0_71;
	add.s32 	%r276, %r82, -1;
	setp.lt.u32 	%p62, %r276, 3;
	@%p62 bra 	$L__BB0_66;
	add.s32 	%r277, %r325, %r86;
	mul.wide.u32 	%rd58, %r277, 4;
	add.s64 	%rd59, %rd6, %rd58;
	shl.b32 	%r278, %r277, 2;
	add.s32 	%r279, %r5, %r278;
	ld.shared.f32 	%f227, [%r279];
	atom.global.add.f32 	%f228, [%rd59], %f227;
	cvt.u64.u32 	%rd60, %r86;
	cvt.u64.u32 	%rd61, %r325;
	add.s64 	%rd62, %rd61, %rd60;
	shl.b64 	%rd63, %rd62, 2;
	add.s64 	%rd64, %rd6, %rd63;
	ld.shared.f32 	%f229, [%r279+4];
	atom.global.add.f32 	%f230, [%rd64+4], %f229;
	ld.shared.f32 	%f231, [%r279+8];
	atom.global.add.f32 	%f232, [%rd64+8], %f231;
	ld.shared.f32 	%f233, [%r279+12];
	atom.global.add.f32 	%f234, [%rd64+12], %f233;
	add.s32 	%r325, %r325, 4;
$L__BB0_66:
	and.b32  	%r280, %r109, 3;
	setp.eq.s32 	%p63, %r280, 0;
	@%p63 bra 	$L__BB0_71;
	setp.eq.s32 	%p64, %r280, 1;
	@%p64 bra 	$L__BB0_69;
	add.s32 	%r281, %r325, %r86;
	mul.wide.u32 	%rd65, %r281, 4;
	add.s64 	%rd66, %rd6, %rd65;
	shl.b32 	%r282, %r281, 2;
	add.s32 	%r283, %r5, %r282;
	ld.shared.f32 	%f235, [%r283];
	atom.global.add.f32 	%f236, [%rd66], %f235;
	cvt.u64.u32 	%rd67, %r86;
	cvt.u64.u32 	%rd68, %r325;
	add.s64 	%rd69, %rd68, %rd67;
	shl.b64 	%rd70, %rd69, 2;
	add.s64 	%rd71, %rd6, %rd70;
	ld.shared.f32 	%f237, [%r283+4];
	atom.global.add.f32 	%f238, [%rd71+4], %f237;
	add.s32 	%r325, %r325, 2;
$L__BB0_69:
	and.b32  	%r284, %r109, 1;
	setp.eq.b32 	%p65, %r284, 1;
	not.pred 	%p66, %p65;
	@%p66 bra 	$L__BB0_71;
	add.s32 	%r285, %r325, %r86;
	mul.wide.u32 	%rd72, %r285, 4;
	add.s64 	%rd73, %rd6, %rd72;
	shl.b32 	%r286, %r285, 2;
	add.s32 	%r287, %r5, %r286;
	ld.shared.f32 	%f239, [%r287];
	atom.global.add.f32 	%f240, [%rd73], %f239;
$L__BB0_71:
	add.s32 	%r321, %r321, 1;
	setp.eq.s32 	%p67, %r321, %r110;
	@%p67 bra 	$L__BB0_83;
	bra.uni 	$L__BB0_60;
$L__BB0_72:
	and.b32  	%r98, %r110, 7;
	setp.lt.u32 	%p51, %r110, 8;
	mov.b32 	%r329, 0;
	@%p51 bra 	$L__BB0_75;
	and.b32  	%r329, %r110, 2147483640;
	mov.b32 	%r327, 0;
$L__BB0_74:
	.pragma "nounroll";
	mul.wide.u32 	%rd46, %r327, 4;
	add.s64 	%rd47, %rd2, %rd46;
	shl.b32 	%r226, %r327, 2;
	add.s32 	%r227, %r21, %r226;
	ld.shared.v2.u32 	{%r228, %r229}, [%r227];
	atom.global.add.u32 	%r230, [%rd47], %r228;
	atom.global.add.u32 	%r231, [%rd47+4], %r229;
	ld.shared.v2.u32 	{%r232, %r233}, [%r227+8];
	atom.global.add.u32 	%r234, [%rd47+8], %r232;
	atom.global.add.u32 	%r235, [%rd47+12], %r233;
	ld.shared.v2.u32 	{%r236, %r237}, [%r227+16];
	atom.global.add.u32 	%r238, [%rd47+16], %r236;
	atom.global.add.u32 	%r239, [%rd47+20], %r237;
	ld.shared.v2.u32 	{%r240, %r241}, [%r227+24];
	atom.global.add.u32 	%r242, [%rd47+24], %r240;
	atom.global.add.u32 	%r243, [%rd47+28], %r241;
	add.s32 	%r327, %r327, 8;
	setp.ne.s32 	%p52, %r327, %r329;
	@%p52 bra 	$L__BB0_74;
$L__BB0_75:
	setp.eq.s32 	%p53, %r98, 0;
	@%p53 bra 	$L__BB0_83;
	and.b32  	%r103, %r110, 3;
	setp.lt.u32 	%p54, %r98, 4;
	@%p54 bra 	$L__BB0_78;
	mul.wide.u32 	%rd48, %r329, 4;
	add.s64 	%rd49, %rd2, %rd48;
	shl.b32 	%r244, %r329, 2;
	add.s32 	%r245, %r21, %r244;
	ld.shared.u32 	%r246, [%r245];
	atom.global.add.u32 	%r247, [%rd49], %r246;
	ld.shared.u32 	%r248, [%r245+4];
	atom.global.add.u32 	%r249, [%rd49+4], %r248;
	ld.shared.u32 	%r250, [%r245+8];
	atom.global.add.u32 	%r251, [%rd49+8], %r250;
	ld.shared.u32 	%r252, [%r245+12];
	atom.global.add.u32 	%r253, [%rd49+12], %r252;
	add.s32 	%r329, %r329, 4;
$L__BB0_78:
	setp.eq.s32 	%p55, %r103, 0;
	@%p55 bra 	$L__BB0_83;
	setp.eq.s32 	%p56, %r103, 1;
	@%p56 bra 	$L__BB0_81;
	mul.wide.u32 	%rd50, %r329, 4;
	add.s64 	%rd51, %rd2, %rd50;
	shl.b32 	%r254, %r329, 2;
	add.s32 	%r255, %r21, %r254;
	ld.shared.u32 	%r256, [%r255];
	atom.global.add.u32 	%r257, [%rd51], %r256;
	ld.shared.u32 	%r258, [%r255+4];
	atom.global.add.u32 	%r259, [%rd51+4], %r258;
	add.s32 	%r329, %r329, 2;
$L__BB0_81:
	and.b32  	%r260, %r110, 1;
	setp.eq.b32 	%p57, %r260, 1;
	not.pred 	%p58, %p57;
	@%p58 bra 	$L__BB0_83;
	mul.wide.u32 	%rd52, %r329, 4;
	add.s64 	%rd53, %rd2, %rd52;
	shl.b32 	%r261, %r329, 2;
	add.s32 	%r262, %r21, %r261;
	ld.shared.u32 	%r263, [%r262];
	atom.global.add.u32 	%r264, [%rd53], %r263;
$L__BB0_83:
	ret;
$L__BB0_84:
	mul.wide.u32 	%rd18, %r290, 4;
	add.s64 	%rd19, %rd1, %rd18;
	ld.global.f32 	%f23, [%rd19];
	shl.b32 	%r132, %r290, 2;
	add.s32 	%r134, %r120, %r132;
	st.shared.f32 	[%r134], %f23;
	add.s32 	%r135, %r290, %r1;
	mul.wide.u32 	%rd20, %r135, 4;
	add.s64 	%rd21, %rd1, %rd20;
	ld.global.f32 	%f24, [%rd21];
	shl.b32 	%r136, %r1, 2;
	add.s32 	%r137, %r134, %r136;
	st.shared.f32 	[%r137], %f24;
	add.s32 	%r138, %r135, %r1;
	mul.wide.u32 	%rd22, %r138, 4;
	add.s64 	%rd23, %rd1, %rd22;
	ld.global.f32 	%f25, [%rd23];
	add.s32 	%r139, %r137, %r136;
	st.shared.f32 	[%r139], %f25;
	add.s32 	%r140, %r138, %r1;
	mul.wide.u32 	%rd24, %r140, 4;
	add.s64 	%rd25, %rd1, %rd24;
	ld.global.f32 	%f26, [%rd25];
	add.s32 	%r141, %r139, %r136;
	st.shared.f32 	[%r141], %f26;
	add.s32 	%r290, %r140, %r1;
	setp.lt.s32 	%p6, %r290, %r4;
	@%p6 bra 	$L__BB0_84;
	bra.uni 	$L__BB0_5;
$L__BB0_85:
	shl.b32 	%r146, %r293, 2;
	add.s32 	%r147, %r5, %r146;
	mov.b32 	%r148, 0;
	st.shared.u32 	[%r147], %r148;
	shl.b32 	%r149, %r1, 2;
	add.s32 	%r150, %r147, %r149;
	st.shared.u32 	[%r150], %r148;
	add.s32 	%r151, %r150, %r149;
	st.shared.u32 	[%r151], %r148;
	add.s32 	%r152, %r151, %r149;
	st.shared.u32 	[%r152], %r148;
	add.s32 	%r293, %r149, %r293;
	setp.lt.s32 	%p10, %r293, %r4;
	@%p10 bra 	$L__BB0_85;
	bra.uni 	$L__BB0_9;

}
	// .globl	_Z13step_2_kernelPfS_PiS_ii
.visible .entry _Z13step_2_kernelPfS_PiS_ii(
	.param .u64 .ptr .align 1 _Z13step_2_kernelPfS_PiS_ii_param_0,
	.param .u64 .ptr .align 1 _Z13step_2_kernelPfS_PiS_ii_param_1,
	.param .u64 .ptr .align 1 _Z13step_2_kernelPfS_PiS_ii_param_2,
	.param .u64 .ptr .align 1 _Z13step_2_kernelPfS_PiS_ii_param_3,
	.param .u32 _Z13step_2_kernelPfS_PiS_ii_param_4,
	.param .u32 _Z13step_2_kernelPfS_PiS_ii_param_5
)
{
	.reg .pred 	%p<12>;
	.reg .b32 	%r<53>;
	.reg .b32 	%f<115>;
	.reg .b64 	%rd<25>;

	ld.param.u64 	%rd8, [_Z13step_2_kernelPfS_PiS_ii_param_0];
	ld.param.u64 	%rd9, [_Z13step_2_kernelPfS_PiS_ii_param_1];
	ld.param.u64 	%rd7, [_Z13step_2_kernelPfS_PiS_ii_param_2];
	ld.param.u64 	%rd10, [_Z13step_2_kernelPfS_PiS_ii_param_3];
	ld.param.u32 	%r19, [_Z13step_2_kernelPfS_PiS_ii_param_4];
	ld.param.u32 	%r20, [_Z13step_2_kernelPfS_PiS_ii_param_5];
	cvta.to.global.u64 	%rd1, %rd9;
	cvta.to.global.u64 	%rd2, %rd8;
	cvta.to.global.u64 	%rd3, %rd10;
	mov.u32 	%r21, %ctaid.x;
	mov.u32 	%r22, %ntid.x;
	mov.u32 	%r23, %tid.x;
	mad.lo.s32 	%r1, %r21, %r22, %r23;
	setp.ge.s32 	%p1, %r1, %r20;
	@%p1 bra 	$L__BB1_15;
	cvta.to.global.u64 	%rd11, %rd7;
	mul.wide.s32 	%rd12, %r1, 4;
	add.s64 	%rd4, %rd11, %rd12;
	ld.global.u32 	%r24, [%rd4];
	mov.f32 	%f114, 0f00000000;
	min.s32 	%r25, %r24, %r19;
	setp.lt.s32 	%p2, %r25, 1;
	@%p2 bra 	$L__BB1_13;
	mul.lo.s32 	%r2, %r19, %r1;
	and.b32  	%r3, %r19, 7;
	setp.lt.u32 	%p3, %r19, 8;
	mov.f32 	%f114, 0f00000000;
	mov.b32 	%r50, 0;
	@%p3 bra 	$L__BB1_5;
	and.b32  	%r50, %r19, 2147483640;
	neg.s32 	%r48, %r50;
	add.s64 	%rd5, %rd2, 16;
	add.s64 	%rd6, %rd1, 16;
	mov.f32 	%f114, 0f00000000;
	mov.u32 	%r47, %r2;
$L__BB1_4:
	.pragma "nounroll";
	mul.wide.s32 	%rd13, %r47, 4;
	add.s64 	%rd14, %rd5, %rd13;
	add.s64 	%rd15, %rd6, %rd13;
	ld.global.f32 	%f17, [%rd14+-16];
	ld.global.u32 	%r27, [%rd4];
	cvt.rn.f32.s32 	%f18, %r27;
	div.rn.f32 	%f19, %f17, %f18;
	ld.global.f32 	%f20, [%rd15+-16];
	sub.f32 	%f21, %f20, %f19;
	fma.rn.f32 	%f22, %f21, %f21, %f114;
	st.global.f32 	[%rd15+-16], %f19;
	ld.global.f32 	%f23, [%rd14+-12];
	ld.global.u32 	%r28, [%rd4];
	cvt.rn.f32.s32 	%f24, %r28;
	div.rn.f32 	%f25, %f23, %f24;
	ld.global.f32 	%f26, [%rd15+-12];
	sub.f32 	%f27, %f26, %f25;
	fma.rn.f32 	%f28, %f27, %f27, %f22;
	st.global.f32 	[%rd15+-12], %f25;
	ld.global.f32 	%f29, [%rd14+-8];
	ld.global.u32 	%r29, [%rd4];
	cvt.rn.f32.s32 	%f30, %r29;
	div.rn.f32 	%f31, %f29, %f30;
	ld.global.f32 	%f32, [%rd15+-8];
	sub.f32 	%f33, %f32, %f31;
	fma.rn.f32 	%f34, %f33, %f33, %f28;
	st.global.f32 	[%rd15+-8], %f31;
	ld.global.f32 	%f35, [%rd14+-4];
	ld.global.u32 	%r30, [%rd4];
	cvt.rn.f32.s32 	%f36, %r30;
	div.rn.f32 	%f37, %f35, %f36;
	ld.global.f32 	%f38, [%rd15+-4];
	sub.f32 	%f39, %f38, %f37;
	fma.rn.f32 	%f40, %f39, %f39, %f34;
	st.global.f32 	[%rd15+-4], %f37;
	ld.global.f32 	%f41, [%rd14];
	ld.global.u32 	%r31, [%rd4];
	cvt.rn.f32.s32 	%f42, %r31;
	div.rn.f32 	%f43, %f41, %f42;
	ld.global.f32 	%f44, [%rd15];
	sub.f32 	%f45, %f44, %f43;
	fma.rn.f32 	%f46, %f45, %f45, %f40;
	st.global.f32 	[%rd15], %f43;
	ld.global.f32 	%f47, [%rd14+4];
	ld.global.u32 	%r32, [%rd4];
	cvt.rn.f32.s32 	%f48, %r32;
	div.rn.f32 	%f49, %f47, %f48;
	ld.global.f32 	%f50, [%rd15+4];
	sub.f32 	%f51, %f50, %f49;
	fma.rn.f32 	%f52, %f51, %f51, %f46;
	st.global.f32 	[%rd15+4], %f49;
	ld.global.f32 	%f53, [%rd14+8];
	ld.global.u32 	%r33, [%rd4];
	cvt.rn.f32.s32 	%f54, %r33;
	div.rn.f32 	%f55, %f53, %f54;
	ld.global.f32 	%f56, [%rd15+8];
	sub.f32 	%f57, %f56, %f55;
	fma.rn.f32 	%f58, %f57, %f57, %f52;
	st.global.f32 	[%rd15+8], %f55;
	ld.global.f32 	%f59, [%rd14+12];
	ld.global.u32 	%r34, [%rd4];
	cvt.rn.f32.s32 	%f60, %r34;
	div.rn.f32 	%f61, %f59, %f60;
	ld.global.f32 	%f62, [%rd15+12];
	sub.f32 	%f63, %f62, %f61;
	fma.rn.f32 	%f114, %f63, %f63, %f58;
	st.global.f32 	[%rd15+12], %f61;
	add.s32 	%r48, %r48, 8;
	add.s32 	%r47, %r47, 8;
	setp.ne.s32 	%p4, %r48, 0;
	@%p4 bra 	$L__BB1_4;
$L__BB1_5:
	setp.eq.s32 	%p5, %r3, 0;
	@%p5 bra 	$L__BB1_13;
	and.b32  	%r11, %r19, 3;
	setp.lt.u32 	%p6, %r3, 4;
	@%p6 bra 	$L__BB1_8;
	add.s32 	%r35, %r50, %r2;
	mul.wide.s32 	%rd16, %r35, 4;
	add.s64 	%rd17, %rd2, %rd16;
	ld.global.f32 	%f65, [%rd17];
	ld.global.u32 	%r36, [%rd4];
	cvt.rn.f32.s32 	%f66, %r36;
	div.rn.f32 	%f67, %f65, %f66;
	add.s64 	%rd18, %rd1, %rd16;
	ld.global.f32 	%f68, [%rd18];
	sub.f32 	%f69, %f68, %f67;
	fma.rn.f32 	%f70, %f69, %f69, %f114;
	st.global.f32 	[%rd18], %f67;
	ld.global.f32 	%f71, [%rd17+4];
	ld.global.u32 	%r37, [%rd4];
	cvt.rn.f32.s32 	%f72, %r37;
	div.rn.f32 	%f73, %f71, %f72;
	ld.global.f32 	%f74, [%rd18+4];
	sub.f32 	%f75, %f74, %f73;
	fma.rn.f32 	%f76, %f75, %f75, %f70;
	st.global.f32 	[%rd18+4], %f73;
	ld.global.f32 	%f77, [%rd17+8];
	ld.global.u32 	%r38, [%rd4];
	cvt.rn.f32.s32 	%f78, %r38;
	div.rn.f32 	%f79, %f77, %f78;
	ld.global.f32 	%f80, [%rd18+8];
	sub.f32 	%f81, %f80, %f79;
	fma.rn.f32 	%f82, %f81, %f81, %f76;
	st.global.f32 	[%rd18+8], %f79;
	ld.global.f32 	%f83, [%rd17+12];
	ld.global.u32 	%r39, [%rd4];
	cvt.rn.f32.s32 	%f84, %r39;
	div.rn.f32 	%f85, %f83, %f84;
	ld.global.f32 	%f86, [%rd18+12];
	sub.f32 	%f87, %f86, %f85;
	fma.rn.f32 	%f114, %f87, %f87, %f82;
	st.global.f32 	[%rd18+12], %f85;
	add.s32 	%r50, %r50, 4;
$L__BB1_8:
	setp.eq.s32 	%p7, %r11, 0;
	@%p7 bra 	$L__BB1_13;
	setp.eq.s32 	%p8, %r11, 1;
	@%p8 bra 	$L__BB1_11;
	add.s32 	%r40, %r50, %r2;
	mul.wide.s32 	%rd19, %r40, 4;
	add.s64 	%rd20, %rd2, %rd19;
	ld.global.f32 	%f89, [%rd20];
	ld.global.u32 	%r41, [%rd4];
	cvt.rn.f32.s32 	%f90, %r41;
	div.rn.f32 	%f91, %f89, %f90;
	add.s64 	%rd21, %rd1, %rd19;
	ld.global.f32 	%f92, [%rd21];
	sub.f32 	%f93, %f92, %f91;
	fma.rn.f32 	%f94, %f93, %f93, %f114;
	st.global.f32 	[%rd21], %f91;
	ld.global.f32 	%f95, [%rd20+4];
	ld.global.u32 	%r42, [%rd4];
	cvt.rn.f32.s32 	%f96, %r42;
	div.rn.f32 	%f97, %f95, %f96;
	ld.global.f32 	%f98, [%rd21+4];
	sub.f32 	%f99, %f98, %f97;
	fma.rn.f32 	%f114, %f99, %f99, %f94;
	st.global.f32 	[%rd21+4], %f97;
	add.s32 	%r50, %r50, 2;
$L__BB1_11:
	and.b32  	%r43, %r19, 1;
	setp.eq.b32 	%p9, %r43, 1;
	not.pred 	%p10, %p9;
	@%p10 bra 	$L__BB1_13;
	add.s32 	%r44, %r50, %r2;
	mul.wide.s32 	%rd22, %r44, 4;
	add.s64 	%rd23, %rd2, %rd22;
	ld.global.f32 	%f100, [%rd23];
	ld.global.u32 	%r45, [%rd4];
	cvt.rn.f32.s32 	%f101, %r45;
	div.rn.f32 	%f102, %f100, %f101;
	add.s64 	%rd24, %rd1, %rd22;
	ld.global.f32 	%f103, [%rd24];
	sub.f32 	%f104, %f103, %f102;
	fma.rn.f32 	%f114, %f104, %f104, %f114;
	st.global.f32 	[%rd24], %f102;
$L__BB1_13:
	ld.global.u32 	%r52, [%rd3];
$L__BB1_14:
	mov.b32 	%f105, %r52;
	max.f32 	%f106, %f114, %f105;
	mov.b32 	%r46, %f106;
	atom.relaxed.global.cas.b32 	%r18, [%rd3], %r52, %r46;
	setp.ne.s32 	%p11, %r52, %r18;
	mov.u32 	%r52, %r18;
	@%p11 bra 	$L__BB1_14;
$L__BB1_15:
	ret;

}


// ===== COMPILED SASS (sm_100) =====

	.target	sm_100

	.elftype	@"ET_EXEC"


//--------------------- .note.nv.tkinfo           --------------------------
	.section	.note.nv.tkinfo,"",@"SHT_NOTE"
	.sectionflags	@"SHF_NOTE_NV_TKINFO"
	.tkinfo
        /*0018*/ 	.word	0x00000002
        /*0030*/ 	.string	""
        /*0030*/ 	.string	"ptxas"
        /*0030*/ 	.string	"Cuda compilation tools, release 13.0, V13.0.88"
        /*0030*/ 	.string	"Build cuda_13.0.r13.0/compiler.36424714_0"
        /*0030*/ 	.string	"-arch sm_100 -m 64 "



//--------------------- .note.nv.cuinfo           --------------------------
	.section	.note.nv.cuinfo,"",@"SHT_NOTE"
	.sectionflags	@"SHF_NOTE_NV_CUINFO"
        /*0018*/ 	.short	0x0002
        /*001a*/ 	.short	0x0064
        /*001c*/ 	.short	0x0082
	.zero		2


//--------------------- .nv.info                  --------------------------
	.section	.nv.info,"",@"SHT_CUDA_INFO"
	.align	4


	//----- nvinfo : EIATTR_REGCOUNT
	.align		4
        /*0000*/ 	.byte	0x04, 0x2f
        /*0002*/ 	.short	(.L_1 - .L_0)
	.align		4
.L_0:
        /*0004*/ 	.word	index@(_Z13step_1_kernelPfS_PiS_S0_S0_iii)
        /*0008*/ 	.word	0x00000020


	//----- nvinfo : EIATTR_FRAME_SIZE
	.align		4
.L_1:
        /*000c*/ 	.byte	0x04, 0x11
        /*000e*/ 	.short	(.L_3 - .L_2)
	.align		4
.L_2:
        /*0010*/ 	.word	index@(_Z13step_1_kernelPfS_PiS_S0_S0_iii)
        /*0014*/ 	.word	0x00000000


	//----- nvinfo : EIATTR_REGCOUNT
	.align		4
.L_3:
        /*0018*/ 	.byte	0x04, 0x2f
        /*001a*/ 	.short	(.L_5 - .L_4)
	.align		4
.L_4:
        /*001c*/ 	.word	index@(_Z13step_2_kernelPfS_PiS_ii)
        /*0020*/ 	.word	0x0000001e


	//----- nvinfo : EIATTR_FRAME_SIZE
	.align		4
.L_5:
        /*0024*/ 	.byte	0x04, 0x11
        /*0026*/ 	.short	(.L_7 - .L_6)
	.align		4
.L_6:
        /*0028*/ 	.word	index@($__internal_0_$__cuda_sm3x_div_rn_noftz_f32_slowpath)
        /*002c*/ 	.word	0x00000000


	//----- nvinfo : EIATTR_FRAME_SIZE
	.align		4
.L_7:
        /*0030*/ 	.byte	0x04, 0x11
        /*0032*/ 	.short	(.L_9 - .L_8)
	.align		4
.L_8:
        /*0034*/ 	.word	index@(_Z13step_2_kernelPfS_PiS_ii)
        /*0038*/ 	.word	0x00000000


	//----- nvinfo : EIATTR_MIN_STACK_SIZE
	.align		4
.L_9:
        /*003c*/ 	.byte	0x04, 0x12
        /*003e*/ 	.short	(.L_11 - .L_10)
	.align		4
.L_10:
        /*0040*/ 	.word	index@(_Z13step_2_kernelPfS_PiS_ii)
        /*0044*/ 	.word	0x00000000


	//----- nvinfo : EIATTR_MIN_STACK_SIZE
	.align		4
.L_11:
        /*0048*/ 	.byte	0x04, 0x12
        /*004a*/ 	.short	(.L_13 - .L_12)
	.align		4
.L_12:
        /*004c*/ 	.word	index@(_Z13step_1_kernelPfS_PiS_S0_S0_iii)
        /*0050*/ 	.word	0x00000000
.L_13:


//--------------------- .nv.compat                --------------------------
	.section	.nv.compat,"",@"SHT_CUDA_COMPAT_INFO"
	.align	4
        /*0000*/ 	.byte	0x02, 0x09, 0x00, 0x00, 0x02, 0x02, 0x01, 0x00, 0x02, 0x05, 0x05, 0x00, 0x03, 0x07, 0x01, 0x01
        /*0010*/ 	.byte	0x02, 0x03, 0x00, 0x00, 0x02, 0x06, 0x01, 0x00, 0x04, 0x0b, 0x08, 0x00, 0x01, 0x00, 0x00, 0x00
        /*0020*/ 	.byte	0x00, 0x00, 0x00, 0x00


//--------------------- .nv.info._Z13step_2_kernelPfS_PiS_ii --------------------------
	.section	.nv.info._Z13step_2_kernelPfS_PiS_ii,"",@"SHT_CUDA_INFO"
	.sectionflags	@""
	.align	4


	//----- nvinfo : EIATTR_CUDA_API_VERSION
	.align		4
        /*0000*/ 	.byte	0x04, 0x37
        /*0002*/ 	.short	(.L_15 - .L_14)
.L_14:
        /*0004*/ 	.word	0x00000082


	//----- nvinfo : EIATTR_KPARAM_INFO
	.align		4
.L_15:
        /*0008*/ 	.byte	0x04, 0x17
        /*000a*/ 	.short	(.L_17 - .L_16)
.L_16:
        /*000c*/ 	.word	0x00000000
        /*0010*/ 	.short	0x0005
        /*0012*/ 	.short	0x0024
        /*0014*/ 	.byte	0x00, 0xf0, 0x11, 0x00


	//----- nvinfo : EIATTR_KPARAM_INFO
	.align		4
.L_17:
        /*0018*/ 	.byte	0x04, 0x17
        /*001a*/ 	.short	(.L_19 - .L_18)
.L_18:
        /*001c*/ 	.word	0x00000000
        /*0020*/ 	.short	0x0004
        /*0022*/ 	.short	0x0020
        /*0024*/ 	.byte	0x00, 0xf0, 0x11, 0x00


	//----- nvinfo : EIATTR_KPARAM_INFO
	.align		4
.L_19:
        /*0028*/ 	.byte	0x04, 0x17
        /*002a*/ 	.short	(.L_21 - .L_20)
.L_20:
        /*002c*/ 	.word	0x00000000
        /*0030*/ 	.short	0x0003
        /*0032*/ 	.short	0x0018
        /*0034*/ 	.byte	0x00, 0xf5, 0x21, 0x00


	//----- nvinfo : EIATTR_KPARAM_INFO
	.align		4
.L_21:
        /*0038*/ 	.byte	0x04, 0x17
        /*003a*/ 	.short	(.L_23 - .L_22)
.L_22:
        /*003c*/ 	.word	0x00000000
        /*0040*/ 	.short	0x0002
        /*0042*/ 	.short	0x0010
        /*0044*/ 	.byte	0x00, 0xf5, 0x21, 0x00


	//----- nvinfo : EIATTR_KPARAM_INFO
	.align		4
.L_23:
        /*0048*/ 	.byte	0x04, 0x17
        /*004a*/ 	.short	(.L_25 - .L_24)
.L_24:
        /*004c*/ 	.word	0x00000000
        /*0050*/ 	.short	0x0001
        /*0052*/ 	.short	0x0008
        /*0054*/ 	.byte	0x00, 0xf5, 0x21, 0x00


	//----- nvinfo : EIATTR_KPARAM_INFO
	.align		4
.L_25:
        /*0058*/ 	.byte	0x04, 0x17
        /*005a*/ 	.short	(.L_27 - .L_26)
.L_26:
        /*005c*/ 	.word	0x00000000
        /*0060*/ 	.short	0x0000
        /*0062*/ 	.short	0x0000
        /*0064*/ 	.byte	0x00, 0xf5, 0x21, 0x00


	//----- nvinfo : EIATTR_SPARSE_MMA_MASK
	.align		4
.L_27:
        /*0068*/ 	.byte	0x03, 0x50
        /*006a*/ 	.short	0x0000


	//----- nvinfo : EIATTR_MAXREG_COUNT
	.align		4
        /*006c*/ 	.byte	0x03, 0x1b
        /*006e*/ 	.short	0x00ff


	//----- nvinfo : EIATTR_MERCURY_ISA_VERSION
	.align		4
        /*0070*/ 	.byte	0x03, 0x5f
        /*0072*/ 	.short	0x0101


	//----- nvinfo : EIATTR_VRC_CTA_INIT_COUNT
	.align		4
        /*0074*/ 	.byte	0x02, 0x4a
	.zero		1
	.zero		1


	//----- nvinfo : EIATTR_EXIT_INSTR_OFFSETS
	.align		4
        /*0078*/ 	.byte	0x04, 0x1c
        /*007a*/ 	.short	(.L_29 - .L_28)


	//   ....[0]....
.L_28:
        /*007c*/ 	.word	0x00000070


	//   ....[1]....
        /*0080*/ 	.word	0x000017c0


	//----- nvinfo : EIATTR_CRS_STACK_SIZE
	.align		4
.L_29:
        /*0084*/ 	.byte	0x04, 0x1e
        /*0086*/ 	.short	(.L_31 - .L_30)
.L_30:
        /*0088*/ 	.word	0x00000000


	//----- nvinfo : EIATTR_CBANK_PARAM_SIZE
	.align		4
.L_31:
        /*008c*/ 	.byte	0x03, 0x19
        /*008e*/ 	.short	0x0028


	//----- nvinfo : EIATTR_PARAM_CBANK
	.align		4
        /*0090*/ 	.byte	0x04, 0x0a
        /*0092*/ 	.short	(.L_33 - .L_32)
	.align		4
.L_32:
        /*0094*/ 	.word	index@(.nv.constant0._Z13step_2_kernelPfS_PiS_ii)
        /*0098*/ 	.short	0x0380
        /*009a*/ 	.short	0x0028


	//----- nvinfo : EIATTR_SW_WAR
	.align		4
.L_33:
        /*009c*/ 	.byte	0x04, 0x36
        /*009e*/ 	.short	(.L_35 - .L_34)
.L_34:
        /*00a0*/ 	.word	0x00000008
.L_35:


//--------------------- .nv.info._Z13step_1_kernelPfS_PiS_S0_S0_iii --------------------------
	.section	.nv.info._Z13step_1_kernelPfS_PiS_S0_S0_iii,"",@"SHT_CUDA_INFO"
	.sectionflags	@""
	.align	4


	//----- nvinfo : EIATTR_CUDA_API_VERSION
	.align		4
        /*0000*/ 	.byte	0x04, 0x37
        /*0002*/ 	.short	(.L_37 - .L_36)
.L_36:
        /*0004*/ 	.word	0x00000082


	//----- nvinfo : EIATTR_KPARAM_INFO
	.align		4
.L_37:
        /*0008*/ 	.byte	0x04, 0x17
        /*000a*/ 	.short	(.L_39 - .L_38)
.L_38:
        /*000c*/ 	.word	0x00000000
        /*0010*/ 	.short	0x0008
        /*0012*/ 	.short	0x0038
        /*0014*/ 	.byte	0x00, 0xf0, 0x11, 0x00


	//----- nvinfo : EIATTR_KPARAM_INFO
	.align		4
.L_39:
        /*0018*/ 	.byte	0x04, 0x17
        /*001a*/ 	.short	(.L_41 - .L_40)
.L_40:
        /*001c*/ 	.word	0x00000000
        /*0020*/ 	.short	0x0007
        /*0022*/ 	.short	0x0034
        /*0024*/ 	.byte	0x00, 0xf0, 0x11, 0x00


	//----- nvinfo : EIATTR_KPARAM_INFO
	.align		4
.L_41:
        /*0028*/ 	.byte	0x04, 0x17
        /*002a*/ 	.short	(.L_43 - .L_42)
.L_42:
        /*002c*/ 	.word	0x00000000
        /*0030*/ 	.short	0x0006
        /*0032*/ 	.short	0x0030
        /*0034*/ 	.byte	0x00, 0xf0, 0x11, 0x00


	//----- nvinfo : EIATTR_KPARAM_INFO
	.align		4
.L_43:
        /*0038*/ 	.byte	0x04, 0x17
        /*003a*/ 	.short	(.L_45 - .L_44)
.L_44:
        /*003c*/ 	.word	0x00000000
        /*0040*/ 	.short	0x0005
        /*0042*/ 	.short	0x0028
        /*0044*/ 	.byte	0x00, 0xf5, 0x21, 0x00


	//----- nvinfo : EIATTR_KPARAM_INFO
	.align		4
.L_45:
        /*0048*/ 	.byte	0x04, 0x17
        /*004a*/ 	.short	(.L_47 - .L_46)
.L_46:
        /*004c*/ 	.word	0x00000000
        /*0050*/ 	.short	0x0004
        /*0052*/ 	.short	0x0020
        /*0054*/ 	.byte	0x00, 0xf5, 0x21, 0x00


	//----- nvinfo : EIATTR_KPARAM_INFO
	.align		4
.L_47:
        /*0058*/ 	.byte	0x04, 0x17
        /*005a*/ 	.short	(.L_49 - .L_48)
.L_48:
        /*005c*/ 	.word	0x00000000
        /*0060*/ 	.short	0x0003
        /*0062*/ 	.short	0x0018
        /*0064*/ 	.byte	0x00, 0xf5, 0x21, 0x00


	//----- nvinfo : EIATTR_KPARAM_INFO
	.align		4
.L_49:
        /*0068*/ 	.byte	0x04, 0x17
        /*006a*/ 	.short	(.L_51 - .L_50)
.L_50:
        /*006c*/ 	.word	0x00000000
        /*0070*/ 	.short	0x0002
        /*0072*/ 	.short	0x0010
        /*0074*/ 	.byte	0x00, 0xf5, 0x21, 0x00


	//----- nvinfo : EIATTR_KPARAM_INFO
	.align		4
.L_51:
        /*0078*/ 	.byte	0x04, 0x17
        /*007a*/ 	.short	(.L_53 - .L_52)
.L_52:
        /*007c*/ 	.word	0x00000000
        /*0080*/ 	.short	0x0001
        /*0082*/ 	.short	0x0008
        /*0084*/ 	.byte	0x00, 0xf5, 0x21, 0x00


	//----- nvinfo : EIATTR_KPARAM_INFO
	.align		4
.L_53:
        /*0088*/ 	.byte	0x04, 0x17
        /*008a*/ 	.short	(.L_55 - .L_54)
.L_54:
        /*008c*/ 	.word	0x00000000
        /*0090*/ 	.short	0x0000
        /*0092*/ 	.short	0x0000
        /*0094*/ 	.byte	0x00, 0xf5, 0x21, 0x00


	//----- nvinfo : EIATTR_SPARSE_MMA_MASK
	.align		4
.L_55:
        /*0098*/ 	.byte	0x03, 0x50
        /*009a*/ 	.short	0x0000


	//----- nvinfo : EIATTR_MAXREG_COUNT
	.align		4
        /*009c*/ 	.byte	0x03, 0x1b
        /*009e*/ 	.short	0x00ff


	//----- nvinfo : EIATTR_NUM_BARRIERS
	.align		4
        /*00a0*/ 	.byte	0x02, 0x4c
        /*00a2*/ 	.byte	0x01
	.zero		1


	//----- nvinfo : EIATTR_MERCURY_ISA_VERSION
	.align		4
        /*00a4*/ 	.byte	0x03, 0x5f
        /*00a6*/ 	.short	0x0101


	//----- nvinfo : EIATTR_INT_WARP_WIDE_INSTR_OFFSETS
	.align		4
        /*00a8*/ 	.byte	0x04, 0x31
        /*00aa*/ 	.short	(.L_57 - .L_56)


	//   ....[0]....
.L_56:
        /*00ac*/ 	.word	0x00000b60


	//----- nvinfo : EIATTR_VRC_CTA_INIT_COUNT
	.align		4
.L_57:
        /*00b0*/ 	.byte	0x02, 0x4a
	.zero		1
	.zero		1


	//----- nvinfo : EIATTR_EXIT_INSTR_OFFSETS
	.align		4
        /*00b4*/ 	.byte	0x04, 0x1c
        /*00b6*/ 	.short	(.L_59 - .L_58)


	//   ....[0]....
.L_58:
        /*00b8*/ 	.word	0x00002c80


	//   ....[1]....
        /*00bc*/ 	.word	0x00002d10


	//   ....[2]....
        /*00c0*/ 	.word	0x00003430


	//   ....[3]....
        /*00c4*/ 	.word	0x000035e0


	//   ....[4]....
        /*00c8*/ 	.word	0x000036f0


	//   ....[5]....
        /*00cc*/ 	.word	0x000037c0


	//   ....[6]....
        /*00d0*/ 	.word	0x00003820


	//----- nvinfo : EIATTR_CRS_STACK_SIZE
	.align		4
.L_59:
        /*00d4*/ 	.byte	0x04, 0x1e
        /*00d6*/ 	.short	(.L_61 - .L_60)
.L_60:
        /*00d8*/ 	.word	0x00000000


	//----- nvinfo : EIATTR_CBANK_PARAM_SIZE
	.align		4
.L_61:
        /*00dc*/ 	.byte	0x03, 0x19
        /*00de*/ 	.short	0x003c


	//----- nvinfo : EIATTR_PARAM_CBANK
	.align		4
        /*00e0*/ 	.byte	0x04, 0x0a
        /*00e2*/ 	.short	(.L_63 - .L_62)
	.align		4
.L_62:
        /*00e4*/ 	.word	index@(.nv.constant0._Z13step_1_kernelPfS_PiS_S0_S0_iii)
        /*00e8*/ 	.short	0x0380
        /*00ea*/ 	.short	0x003c


	//----- nvinfo : EIATTR_SW_WAR
	.align		4
.L_63:
        /*00ec*/ 	.byte	0x04, 0x36
        /*00ee*/ 	.short	(.L_65 - .L_64)
.L_64:
        /*00f0*/ 	.word	0x00000008
.L_65:


//--------------------- .nv.callgraph             --------------------------
	.section	.nv.callgraph,"",@"SHT_CUDA_CALLGRAPH"
	.align	4
	.sectionentsize	8
	.align		4
        /*0000*/ 	.word	0x00000000
	.align		4
        /*0004*/ 	.word	0xffffffff
	.align		4
        /*0008*/ 	.word	0x00000000
	.align		4
        /*000c*/ 	.word	0xfffffffe
	.align		4
        /*0010*/ 	.word	0x00000000
	.align		4
        /*0014*/ 	.word	0xfffffffd
	.align		4
        /*0018*/ 	.word	0x00000000
	.align		4
        /*001c*/ 	.word	0xfffffffc


//--------------------- .text._Z13step_2_kernelPfS_PiS_ii --------------------------
	.section	.text._Z13step_2_kernelPfS_PiS_ii,"ax",@progbits
	.align	128
        .global         _Z13step_2_kernelPfS_PiS_ii
        .type           _Z13step_2_kernelPfS_PiS_ii,@function
        .size           _Z13step_2_kernelPfS_PiS_ii,(.L_x_166 - _Z13step_2_kernelPfS_PiS_ii)
        .other          _Z13step_2_kernelPfS_PiS_ii,@"STO_CUDA_ENTRY STV_DEFAULT"
_Z13step_2_kernelPfS_PiS_ii:
.text._Z13step_2_kernelPfS_PiS_ii:
[----:B------:R-:W-:Y:S01]  /*0000*/  LDC R1, c[0x0][0x37c] ;  /* 0x0000df00ff017b82 */ /* 0x000fe20000000800 */
[----:B------:R-:W0:Y:S07]  /*0010*/  S2R R0, SR_TID.X ;  /* 0x0000000000007919 */ /* 0x000e2e0000002100 */
[----:B------:R-:W0:Y:S01]  /*0020*/  S2UR UR4, SR_CTAID.X ;  /* 0x00000000000479c3 */ /* 0x000e220000002500 */
[----:B------:R-:W1:Y:S07]  /*0030*/  LDCU UR5, c[0x0][0x3a4] ;  /* 0x00007480ff0577ac */ /* 0x000e6e0008000800 */
[----:B------:R-:W0:Y:S02]  /*0040*/  LDC R7, c[0x0][0x360] ;  /* 0x0000d800ff077b82 */ /* 0x000e240000000800 */
[----:B0-----:R-:W-:-:S05]  /*0050*/  IMAD R7, R7, UR4, R0 ;  /* 0x0000000407077c24 */ /* 0x001fca000f8e0200 */
[----:B-1----:R-:W-:-:S13]  /*0060*/  ISETP.GE.AND P0, PT, R7, UR5, PT ;  /* 0x0000000507007c0c */ /* 0x002fda000bf06270 */
[----:B------:R-:W-:Y:S05]  /*0070*/  @P0 EXIT ;  /* 0x000000000000094d */ /* 0x000fea0003800000 */
[----:B------:R-:W0:Y:S01]  /*0080*/  LDC.64 R10, c[0x0][0x390] ;  /* 0x0000e400ff0a7b82 */ /* 0x000e220000000a00 */
[----:B------:R-:W1:Y:S07]  /*0090*/  LDCU.64 UR6, c[0x0][0x358] ;  /* 0x00006b00ff0677ac */ /* 0x000e6e0008000a00 */
[----:B------:R-:W2:Y:S01]  /*00a0*/  LDC R2, c[0x0][0x3a0] ;  /* 0x0000e800ff027b82 */ /* 0x000ea20000000800 */
[----:B0-----:R-:W-:-:S05]  /*00b0*/  IMAD.WIDE R10, R7, 0x4, R10 ;  /* 0x00000004070a7825 */ /* 0x001fca00078e020a */
[----:B-1----:R-:W2:Y:S01]  /*00c0*/  LDG.E R0, desc[UR6][R10.64] ;  /* 0x000000060a007981 */ /* 0x002ea2000c1e1900 */
[----:B------:R-:W-:Y:S01]  /*00d0*/  BSSY.RECONVERGENT B0, `(.L_x_0) ;  /* 0x0000166000007945 */ /* 0x000fe20003800200 */
[----:B------:R-:W-:Y:S01]  /*00e0*/  HFMA2 R27, -RZ, RZ, 0, 0 ;  /* 0x00000000ff1b7431 */ /* 0x000fe200000001ff */
[----:B--2---:R-:W-:-:S04]  /*00f0*/  VIMNMX R0, PT, PT, R0, R2, PT ;  /* 0x0000000200007248 */ /* 0x004fc80003fe0100 */
[----:B------:R-:W-:-:S13]  /*0100*/  ISETP.GE.AND P0, PT, R0, 0x1, PT ;  /* 0x000000010000780c */ /* 0x000fda0003f06270 */
[----:B------:R-:W-:Y:S05]  /*0110*/  @!P0 BRA `(.L_x_1) ;  /* 0x0000001400848947 */ /* 0x000fea0003800000 */
[C---:B------:R-:W-:Y:S01]  /*0120*/  ISETP.GE.U32.AND P0, PT, R2.reuse, 0x8, PT ;  /* 0x000000080200780c */ /* 0x040fe20003f06070 */
[----:B------:R-:W-:Y:S01]  /*0130*/  IMAD R7, R7, R2, RZ ;  /* 0x0000000207077224 */ /* 0x000fe200078e02ff */
[----:B------:R-:W-:Y:S02]  /*0140*/  LOP3.LUT R5, R2, 0x7, RZ, 0xc0, !PT ;  /* 0x0000000702057812 */ /* 0x000fe400078ec0ff */
[----:B------:R-:W-:Y:S02]  /*0150*/  MOV R27, RZ ;  /* 0x000000ff001b7202 */ /* 0x000fe40000000f00 */
[----:B------:R-:W-:-:S07]  /*0160*/  MOV R4, RZ ;  /* 0x000000ff00047202 */ /* 0x000fce0000000f00 */
[----:B------:R-:W-:Y:S05]  /*0170*/  @!P0 BRA `(.L_x_2) ;  /* 0x0000000800c08947 */ /* 0x000fea0003800000 */
[----:B------:R-:W0:Y:S01]  /*0180*/  LDC.64 R12, c[0x0][0x380] ;  /* 0x0000e000ff0c7b82 */ /* 0x000e220000000a00 */
[----:B------:R-:W-:Y:S02]  /*0190*/  LOP3.LUT R4, R2, 0x7ffffff8, RZ, 0xc0, !PT ;  /* 0x7ffffff802047812 */ /* 0x000fe400078ec0ff */
[----:B------:R-:W-:Y:S02]  /*01a0*/  MOV R27, RZ ;  /* 0x000000ff001b7202 */ /* 0x000fe40000000f00 */
[----:B------:R-:W-:Y:S02]  /*01b0*/  MOV R3, R7 ;  /* 0x0000000700037202 */ /* 0x000fe40000000f00 */
[----:B------:R-:W-:Y:S01]  /*01c0*/  IADD3 R2, PT, PT, -R4, RZ, RZ ;  /* 0x000000ff04027210 */ /* 0x000fe20007ffe1ff */
[----:B------:R-:W1:Y:S01]  /*01d0*/  LDC.64 R14, c[0x0][0x388] ;  /* 0x0000e200ff0e7b82 */ /* 0x000e620000000a00 */
[----:B0-----:R-:W-:-:S04]  /*01e0*/  IADD3 R12, P0, PT, R12, 0x10, RZ ;  /* 0x000000100c0c7810 */ /* 0x001fc80007f1e0ff */
[----:B------:R-:W-:Y:S02]  /*01f0*/  IADD3.X R13, PT, PT, RZ, R13, RZ, P0, !PT ;  /* 0x0000000dff0d7210 */ /* 0x000fe400007fe4ff */
[----:B-1----:R-:W-:-:S04]  /*0200*/  IADD3 R14, P1, PT, R14, 0x10, RZ ;  /* 0x000000100e0e7810 */ /* 0x002fc80007f3e0ff */
[----:B------:R-:W-:-:S09]  /*0210*/  IADD3.X R15, PT, PT, RZ, R15, RZ, P1, !PT ;  /* 0x0000000fff0f7210 */ /* 0x000fd20000ffe4ff */
.L_x_19:
[----:B------:R-:W2:Y:S01]  /*0220*/  LDG.E R6, desc[UR6][R10.64] ;  /* 0x000000060a067981 */ /* 0x000ea2000c1e1900 */
[----:B------:R-:W-:-:S05]  /*0230*/  IMAD.WIDE R16, R3, 0x4, R12 ;  /* 0x0000000403107825 */ /* 0x000fca00078e020c */
[----:B------:R-:W3:Y:S01]  /*0240*/  LDG.E R0, desc[UR6][R16.64+-0x10] ;  /* 0xfffff00610007981 */ /* 0x000ee2000c1e1900 */
[----:B------:R-:W-:Y:S01]  /*0250*/  BSSY.RECONVERGENT B3, `(.L_x_3) ;  /* 0x000000e000037945 */ /* 0x000fe20003800200 */
[----:B------:R-:W-:Y:S01]  /*0260*/  IMAD.WIDE R18, R3, 0x4, R14 ;  /* 0x0000000403127825 */ /* 0x000fe200078e020e */
[----:B--2---:R-:W-:-:S04]  /*0270*/  I2FP.F32.S32 R22, R6 ;  /* 0x0000000600167245 */ /* 0x004fc80000201400 */
[----:B------:R-:W0:Y:S08]  /*0280*/  MUFU.RCP R9, R22 ;  /* 0x0000001600097308 */ /* 0x000e300000001000 */
[----:B---3--:R-:W1:Y:S01]  /*0290*/  FCHK P0, R0, R22 ;  /* 0x0000001600007302 */ /* 0x008e620000000000 */
[----:B0-----:R-:W-:-:S04]  /*02a0*/  FFMA R6, -R22, R9, 1 ;  /* 0x3f80000016067423 */ /* 0x001fc80000000109 */
[----:B------:R-:W-:-:S04]  /*02b0*/  FFMA R9, R9, R6, R9 ;  /* 0x0000000609097223 */ /* 0x000fc80000000009 */
[----:B------:R-:W-:-:S04]  /*02c0*/  FFMA R6, R0, R9, RZ ;  /* 0x0000000900067223 */ /* 0x000fc800000000ff */
[----:B------:R-:W-:-:S04]  /*02d0*/  FFMA R8, -R22, R6, R0 ;  /* 0x0000000616087223 */ /* 0x000fc80000000100 */
[----:B------:R-:W-:Y:S01]  /*02e0*/  FFMA R9, R9, R8, R6 ;  /* 0x0000000809097223 */ /* 0x000fe20000000006 */
[----:B-1----:R-:W-:Y:S06]  /*02f0*/  @!P0 BRA `(.L_x_4) ;  /* 0x00000000000c8947 */ /* 0x002fec0003800000 */
[----:B------:R-:W-:-:S07]  /*0300*/  MOV R6, 0x320 ;  /* 0x0000032000067802 */ /* 0x000fce0000000f00 */
[----:B------:R-:W-:Y:S05]  /*0310*/  CALL.REL.NOINC `($__internal_0_$__cuda_sm3x_div_rn_noftz_f32_slowpath) ;  /* 0x00000014002c7944 */ /* 0x000fea0003c00000 */
[----:B------:R-:W-:-:S07]  /*0320*/  IMAD.MOV.U32 R9, RZ, RZ, R0 ;  /* 0x000000ffff097224 */ /* 0x000fce00078e0000 */
.L_x_4:
[----:B------:R-:W-:Y:S05]  /*0330*/  BSYNC.RECONVERGENT B3 ;  /* 0x0000000000037941 */ /* 0x000fea0003800200 */
.L_x_3:
[----:B------:R-:W2:Y:S04]  /*0340*/  LDG.E R6, desc[UR6][R18.64+-0x10] ;  /* 0xfffff00612067981 */ /* 0x000ea8000c1e1900 */
[----:B------:R0:W-:Y:S04]  /*0350*/  STG.E desc[UR6][R18.64+-0x10], R9 ;  /* 0xfffff00912007986 */ /* 0x0001e8000c101906 */
[----:B------:R-:W3:Y:S04]  /*0360*/  LDG.E R8, desc[UR6][R10.64] ;  /* 0x000000060a087981 */ /* 0x000ee8000c1e1900 */
[----:B------:R-:W4:Y:S01]  /*0370*/  LDG.E R0, desc[UR6][R16.64+-0xc] ;  /* 0xfffff40610007981 */ /* 0x000f22000c1e1900 */
[----:B------:R-:W-:Y:S01]  /*0380*/  BSSY.RECONVERGENT B3, `(.L_x_5) ;  /* 0x000000f000037945 */ /* 0x000fe20003800200 */
[----:B--2---:R-:W-:-:S04]  /*0390*/  FADD R6, R6, -R9 ;  /* 0x8000000906067221 */ /* 0x004fc80000000000 */
[----:B------:R-:W-:Y:S01]  /*03a0*/  FFMA R24, R6, R6, R27 ;  /* 0x0000000606187223 */ /* 0x000fe2000000001b */
[----:B---3--:R-:W-:-:S04]  /*03b0*/  I2FP.F32.S32 R22, R8 ;  /* 0x0000000800167245 */ /* 0x008fc80000201400 */
[----:B------:R-:W1:Y:S08]  /*03c0*/  MUFU.RCP R21, R22 ;  /* 0x0000001600157308 */ /* 0x000e700000001000 */
[----:B----4-:R-:W2:Y:S01]  /*03d0*/  FCHK P0, R0, R22 ;  /* 0x0000001600007302 */ /* 0x010ea20000000000 */
[----:B-1----:R-:W-:-:S04]  /*03e0*/  FFMA R8, -R22, R21, 1 ;  /* 0x3f80000016087423 */ /* 0x002fc80000000115 */
[----:B------:R-:W-:-:S04]  /*03f0*/  FFMA R21, R21, R8, R21 ;  /* 0x0000000815157223 */ /* 0x000fc80000000015 */
[----:B------:R-:W-:-:S04]  /*0400*/  FFMA R8, R0, R21, RZ ;  /* 0x0000001500087223 */ /* 0x000fc800000000ff */
[----:B------:R-:W-:-:S04]  /*0410*/  FFMA R20, -R22, R8, R0 ;  /* 0x0000000816147223 */ /* 0x000fc80000000100 */
[----:B------:R-:W-:Y:S01]  /*0420*/  FFMA R21, R21, R20, R8 ;  /* 0x0000001415157223 */ /* 0x000fe20000000008 */
[----:B0-2---:R-:W-:Y:S06]  /*0430*/  @!P0 BRA `(.L_x_6) ;  /* 0x00000000000c8947 */ /* 0x005fec0003800000 */
[----:B------:R-:W-:-:S07]  /*0440*/  MOV R6, 0x460 ;  /* 0x0000046000067802 */ /* 0x000fce0000000f00 */
[----:B------:R-:W-:Y:S05]  /*0450*/  CALL.REL.NOINC `($__internal_0_$__cuda_sm3x_div_rn_noftz_f32_slowpath) ;  /* 0x0000001000dc7944 */ /* 0x000fea0003c00000 */
[----:B------:R-:W-:-:S07]  /*0460*/  MOV R21, R0 ;  /* 0x0000000000157202 */ /* 0x000fce0000000f00 */
.L_x_6:
[----:B------:R-:W-:Y:S05]  /*0470*/  BSYNC.RECONVERGENT B3 ;  /* 0x0000000000037941 */ /* 0x000fea0003800200 */
.L_x_5:
[----:B------:R-:W2:Y:S04]  /*0480*/  LDG.E R6, desc[UR6][R18.64+-0xc] ;  /* 0xfffff40612067981 */ /* 0x000ea8000c1e1900 */
[----:B------:R0:W-:Y:S04]  /*0490*/  STG.E desc[UR6][R18.64+-0xc], R21 ;  /* 0xfffff41512007986 */ /* 0x0001e8000c101906 */
[----:B------:R-:W3:Y:S04]  /*04a0*/  LDG.E R8, desc[UR6][R10.64] ;  /* 0x000000060a087981 */ /* 0x000ee8000c1e1900 */
[----:B------:R-:W4:Y:S01]  /*04b0*/  LDG.E R0, desc[UR6][R16.64+-0x8] ;  /* 0xfffff80610007981 */ /* 0x000f22000c1e1900 */
[----:B------:R-:W-:Y:S01]  /*04c0*/  BSSY.RECONVERGENT B3, `(.L_x_7) ;  /* 0x000000f000037945 */ /* 0x000fe20003800200 */
[----:B---3--:R-:W-:-:S04]  /*04d0*/  I2FP.F32.S32 R22, R8 ;  /* 0x0000000800167245 */ /* 0x008fc80000201400 */
[----:B------:R-:W1:Y:S08]  /*04e0*/  MUFU.RCP R9, R22 ;  /* 0x0000001600097308 */ /* 0x000e700000001000 */
[----:B----4-:R-:W3:Y:S01]  /*04f0*/  FCHK P0, R0, R22 ;  /* 0x0000001600007302 */ /* 0x010ee20000000000 */
[----:B-1----:R-:W-:-:S04]  /*0500*/  FFMA R8, -R22, R9, 1 ;  /* 0x3f80000016087423 */ /* 0x002fc80000000109 */
[----:B------:R-:W-:Y:S01]  /*0510*/  FFMA R23, R9, R8, R9 ;  /* 0x0000000809177223 */ /* 0x000fe20000000009 */
[----:B--2---:R-:W-:-:S03]  /*0520*/  FADD R9, R6, -R21 ;  /* 0x8000001506097221 */ /* 0x004fc60000000000 */
[----:B------:R-:W-:Y:S01]  /*0530*/  FFMA R8, R0, R23, RZ ;  /* 0x0000001700087223 */ /* 0x000fe200000000ff */
[----:B------:R-:W-:-:S03]  /*0540*/  FFMA R24, R9, R9, R24 ;  /* 0x0000000909187223 */ /* 0x000fc60000000018 */
[----:B------:R-:W-:-:S04]  /*0550*/  FFMA R6, -R22, R8, R0 ;  /* 0x0000000816067223 */ /* 0x000fc80000000100 */
[----:B------:R-:W-:Y:S01]  /*0560*/  FFMA R23, R23, R6, R8 ;  /* 0x0000000617177223 */ /* 0x000fe20000000008 */
[----:B0--3--:R-:W-:Y:S06]  /*0570*/  @!P0 BRA `(.L_x_8) ;  /* 0x00000000000c8947 */ /* 0x009fec0003800000 */
[----:B------:R-:W-:-:S07]  /*0580*/  MOV R6, 0x5a0 ;  /* 0x000005a000067802 */ /* 0x000fce0000000f00 */
[----:B------:R-:W-:Y:S05]  /*0590*/  CALL.REL.NOINC `($__internal_0_$__cuda_sm3x_div_rn_noftz_f32_slowpath) ;  /* 0x00000010008c7944 */ /* 0x000fea0003c00000 */
[----:B------:R-:W-:-:S07]  /*05a0*/  MOV R23, R0 ;  /* 0x0000000000177202 */ /* 0x000fce0000000f00 */
.L_x_8:
[----:B------:R-:W-:Y:S05]  /*05b0*/  BSYNC.RECONVERGENT B3 ;  /* 0x0000000000037941 */ /* 0x000fea0003800200 */
.L_x_7:
        /* <DEDUP_REMOVED lines=19> */
.L_x_10:
[----:B------:R-:W-:Y:S05]  /*06f0*/  BSYNC.RECONVERGENT B3 ;  /* 0x0000000000037941 */ /* 0x000fea0003800200 */
.L_x_9:
        /* <DEDUP_REMOVED lines=19> */
.L_x_12:
[----:B------:R-:W-:Y:S05]  /*0830*/  BSYNC.RECONVERGENT B3 ;  /* 0x0000000000037941 */ /* 0x000fea0003800200 */
.L_x_11:
        /* <DEDUP_REMOVED lines=19> */
.L_x_14:
[----:B------:R-:W-:Y:S05]  /*0970*/  BSYNC.RECONVERGENT B3 ;  /* 0x0000000000037941 */ /* 0x000fea0003800200 */
.L_x_13:
        /* <DEDUP_REMOVED lines=19> */
.L_x_16:
[----:B------:R-:W-:Y:S05]  /*0ab0*/  BSYNC.RECONVERGENT B3 ;  /* 0x0000000000037941 */ /* 0x000fea0003800200 */
.L_x_15:
        /* <DEDUP_REMOVED lines=19> */
.L_x_18:
[----:B------:R-:W-:Y:S05]  /*0bf0*/  BSYNC.RECONVERGENT B3 ;  /* 0x0000000000037941 */ /* 0x000fea0003800200 */
.L_x_17:
[----:B------:R-:W2:Y:S01]  /*0c00*/  LDG.E R0, desc[UR6][R18.64+0xc] ;  /* 0x00000c0612007981 */ /* 0x000ea2000c1e1900 */
[----:B------:R-:W-:Y:S01]  /*0c10*/  VIADD R2, R2, 0x8 ;  /* 0x0000000802027836 */ /* 0x000fe20000000000 */
[----:B------:R-:W-:Y:S02]  /*0c20*/  IADD3 R3, PT, PT, R3, 0x8, RZ ;  /* 0x0000000803037810 */ /* 0x000fe40007ffe0ff */
[----:B------:R0:W-:Y:S02]  /*0c30*/  STG.E desc[UR6][R18.64+0xc], R21 ;  /* 0x00000c1512007986 */ /* 0x0001e4000c101906 */
[----:B------:R-:W-:Y:S01]  /*0c40*/  ISETP.NE.AND P0, PT, R2, RZ, PT ;  /* 0x000000ff0200720c */ /* 0x000fe20003f05270 */
[----:B--2---:R-:W-:-:S04]  /*0c50*/  FADD R27, R0, -R21 ;  /* 0x80000015001b7221 */ /* 0x004fc80000000000 */
[----:B------:R-:W-:-:S08]  /*0c60*/  FFMA R27, R27, R27, R24 ;  /* 0x0000001b1b1b7223 */ /* 0x000fd00000000018 */
[----:B0-----:R-:W-:Y:S05]  /*0c70*/  @P0 BRA `(.L_x_19) ;  /* 0xfffffff400680947 */ /* 0x001fea000383ffff */
.L_x_2:
[----:B------:R-:W-:-:S13]  /*0c80*/  ISETP.NE.AND P0, PT, R5, RZ, PT ;  /* 0x000000ff0500720c */ /* 0x000fda0003f05270 */
[----:B------:R-:W-:Y:S05]  /*0c90*/  @!P0 BRA `(.L_x_1) ;  /* 0x0000000800a48947 */ /* 0x000fea0003800000 */
[----:B------:R-:W0:Y:S01]  /*0ca0*/  LDC R2, c[0x0][0x3a0] ;  /* 0x0000e800ff027b82 */ /* 0x000e220000000800 */
[----:B------:R-:W-:Y:S02]  /*0cb0*/  ISETP.GE.U32.AND P0, PT, R5, 0x4, PT ;  /* 0x000000040500780c */ /* 0x000fe40003f06070 */
[----:B0-----:R-:W-:-:S11]  /*0cc0*/  LOP3.LUT R2, R2, 0x3, RZ, 0xc0, !PT ;  /* 0x0000000302027812 */ /* 0x001fd600078ec0ff */
[----:B------:R-:W-:Y:S05]  /*0cd0*/  @!P0 BRA `(.L_x_20) ;  /* 0x0000000400588947 */ /* 0x000fea0003800000 */
[----:B------:R-:W0:Y:S01]  /*0ce0*/  LDC.64 R14, c[0x0][0x380] ;  /* 0x0000e000ff0e7b82 */ /* 0x000e220000000a00 */
[----:B------:R-:W2:Y:S01]  /*0cf0*/  LDG.E R3, desc[UR6][R10.64] ;  /* 0x000000060a037981 */ /* 0x000ea2000c1e1900 */
[----:B------:R-:W-:-:S05]  /*0d00*/  IADD3 R12, PT, PT, R7, R4, RZ ;  /* 0x00000004070c7210 */ /* 0x000fca0007ffe0ff */
[----:B0-----:R-:W-:-:S05]  /*0d10*/  IMAD.WIDE R14, R12, 0x4, R14 ;  /* 0x000000040c0e7825 */ /* 0x001fca00078e020e */
[----:B------:R-:W3:Y:S01]  /*0d20*/  LDG.E R0, desc[UR6][R14.64] ;  /* 0x000000060e007981 */ /* 0x000ee2000c1e1900 */
[----:B------:R-:W-:Y:S01]  /*0d30*/  BSSY.RECONVERGENT B3, `(.L_x_21) ;  /* 0x000000d000037945 */ /* 0x000fe20003800200 */
[----:B--2---:R-:W-:-:S04]  /*0d40*/  I2FP.F32.S32 R22, R3 ;  /* 0x0000000300167245 */ /* 0x004fc80000201400 */
[----:B------:R-:W0:Y:S02]  /*0d50*/  MUFU.RCP R3, R22 ;  /* 0x0000001600037308 */ /* 0x000e240000001000 */
[----:B0-----:R-:W-:-:S04]  /*0d60*/  FFMA R6, -R22, R3, 1 ;  /* 0x3f80000016067423 */ /* 0x001fc80000000103 */
[----:B------:R-:W-:Y:S02]  /*0d70*/  FFMA R3, R3, R6, R3 ;  /* 0x0000000603037223 */ /* 0x000fe40000000003 */
[----:B---3--:R-:W0:Y:S02]  /*0d80*/  FCHK P0, R0, R22 ;  /* 0x0000001600007302 */ /* 0x008e240000000000 */
[----:B------:R-:W-:-:S04]  /*0d90*/  FFMA R6, R0, R3, RZ ;  /* 0x0000000300067223 */ /* 0x000fc800000000ff */
[----:B------:R-:W-:-:S04]  /*0da0*/  FFMA R5, -R22, R6, R0 ;  /* 0x0000000616057223 */ /* 0x000fc80000000100 */
[----:B------:R-:W-:Y:S01]  /*0db0*/  FFMA R3, R3, R5, R6 ;  /* 0x0000000503037223 */ /* 0x000fe20000000006 */
[----:B0-----:R-:W-:Y:S06]  /*0dc0*/  @!P0 BRA `(.L_x_22) ;  /* 0x00000000000c8947 */ /* 0x001fec0003800000 */
[----:B------:R-:W-:-:S07]  /*0dd0*/  MOV R6, 0xdf0 ;  /* 0x00000df000067802 */ /* 0x000fce0000000f00 */
[----:B------:R-:W-:Y:S05]  /*0de0*/  CALL.REL.NOINC `($__internal_0_$__cuda_sm3x_div_rn_noftz_f32_slowpath) ;  /* 0x0000000800787944 */ /* 0x000fea0003c00000 */
[----:B------:R-:W-:-:S07]  /*0df0*/  MOV R3, R0 ;  /* 0x0000000000037202 */ /* 0x000fce0000000f00 */
.L_x_22:
[----:B------:R-:W-:Y:S05]  /*0e00*/  BSYNC.RECONVERGENT B3 ;  /* 0x0000000000037941 */ /* 0x000fea0003800200 */
.L_x_21:
[----:B------:R-:W0:Y:S02]  /*0e10*/  LDC.64 R8, c[0x0][0x388] ;  /* 0x0000e200ff087b82 */ /* 0x000e240000000a00 */
[----:B0-----:R-:W-:-:S05]  /*0e20*/  IMAD.WIDE R12, R12, 0x4, R8 ;  /* 0x000000040c0c7825 */ /* 0x001fca00078e0208 */
[----:B------:R-:W2:Y:S04]  /*0e30*/  LDG.E R6, desc[UR6][R12.64] ;  /* 0x000000060c067981 */ /* 0x000ea8000c1e1900 */
[----:B------:R0:W-:Y:S04]  /*0e40*/  STG.E desc[UR6][R12.64], R3 ;  /* 0x000000030c007986 */ /* 0x0001e8000c101906 */
[----:B------:R-:W3:Y:S04]  /*0e50*/  LDG.E R5, desc[UR6][R10.64] ;  /* 0x000000060a057981 */ /* 0x000ee8000c1e1900 */
[----:B------:R-:W4:Y:S01]  /*0e60*/  LDG.E R0, desc[UR6][R14.64+0x4] ;  /* 0x000004060e007981 */ /* 0x000f22000c1e1900 */
[----:B------:R-:W-:Y:S01]  /*0e70*/  BSSY.RECONVERGENT B3, `(.L_x_23) ;  /* 0x000000f000037945 */ /* 0x000fe20003800200 */
[----:B--2---:R-:W-:-:S04]  /*0e80*/  FADD R6, R6, -R3 ;  /* 0x8000000306067221 */ /* 0x004fc80000000000 */
[----:B0-----:R-:W-:Y:S01]  /*0e90*/  FFMA R3, R6, R6, R27 ;  /* 0x0000000606037223 */ /* 0x001fe2000000001b */
[----:B---3--:R-:W-:-:S04]  /*0ea0*/  I2FP.F32.S32 R22, R5 ;  /* 0x0000000500167245 */ /* 0x008fc80000201400 */
[----:B------:R-:W0:Y:S08]  /*0eb0*/  MUFU.RCP R5, R22 ;  /* 0x0000001600057308 */ /* 0x000e300000001000 */
[----:B----4-:R-:W1:Y:S01]  /*0ec0*/  FCHK P0, R0, R22 ;  /* 0x0000001600007302 */ /* 0x010e620000000000 */
        /* <DEDUP_REMOVED lines=8> */
[----:B------:R-:W-:-:S07]  /*0f50*/  MOV R5, R0 ;  /* 0x0000000000057202 */ /* 0x000fce0000000f00 */
.L_x_24:
[----:B------:R-:W-:Y:S05]  /*0f60*/  BSYNC.RECONVERGENT B3 ;  /* 0x0000000000037941 */ /* 0x000fea0003800200 */
.L_x_23:
        /* <DEDUP_REMOVED lines=19> */
.L_x_26:
[----:B------:R-:W-:Y:S05]  /*10a0*/  BSYNC.RECONVERGENT B3 ;  /* 0x0000000000037941 */ /* 0x000fea0003800200 */
.L_x_25:
        /* <DEDUP_REMOVED lines=19> */
.L_x_28:
[----:B------:R-:W-:Y:S05]  /*11e0*/  BSYNC.RECONVERGENT B3 ;  /* 0x0000000000037941 */ /* 0x000fea0003800200 */
.L_x_27:
[----:B------:R-:W2:Y:S01]  /*11f0*/  LDG.E R0, desc[UR6][R12.64+0xc] ;  /* 0x00000c060c007981 */ /* 0x000ea2000c1e1900 */
[----:B------:R-:W-:-:S03]  /*1200*/  IADD3 R4, PT, PT, R4, 0x4, RZ ;  /* 0x0000000404047810 */ /* 0x000fc60007ffe0ff */
[----:B------:R0:W-:Y:S01]  /*1210*/  STG.E desc[UR6][R12.64+0xc], R5 ;  /* 0x00000c050c007986 */ /* 0x0001e2000c101906 */
[----:B--2---:R-:W-:-:S04]  /*1220*/  FADD R0, R0, -R5 ;  /* 0x8000000500007221 */ /* 0x004fc80000000000 */
[----:B0-----:R-:W-:-:S07]  /*1230*/  FFMA R27, R0, R0, R3 ;  /* 0x00000000001b7223 */ /* 0x001fce0000000003 */
.L_x_20:
[----:B------:R-:W-:-:S13]  /*1240*/  ISETP.NE.AND P0, PT, R2, RZ, PT ;  /* 0x000000ff0200720c */ /* 0x000fda0003f05270 */
[----:B------:R-:W-:Y:S05]  /*1250*/  @!P0 BRA `(.L_x_1) ;  /* 0x0000000400348947 */ /* 0x000fea0003800000 */
[----:B------:R-:W-:-:S13]  /*1260*/  ISETP.NE.AND P0, PT, R2, 0x1, PT ;  /* 0x000000010200780c */ /* 0x000fda0003f05270 */
[----:B------:R-:W-:Y:S05]  /*1270*/  @!P0 BRA `(.L_x_29) ;  /* 0x0000000000b88947 */ /* 0x000fea0003800000 */
[----:B------:R-:W0:Y:S01]  /*1280*/  LDC.64 R12, c[0x0][0x380] ;  /* 0x0000e000ff0c7b82 */ /* 0x000e220000000a00 */
[----:B------:R-:W2:Y:S01]  /*1290*/  LDG.E R3, desc[UR6][R10.64] ;  /* 0x000000060a037981 */ /* 0x000ea2000c1e1900 */
[----:B------:R-:W-:-:S04]  /*12a0*/  IMAD.IADD R2, R7, 0x1, R4 ;  /* 0x0000000107027824 */ /* 0x000fc800078e0204 */
        /* <DEDUP_REMOVED lines=15> */
.L_x_31:
[----:B------:R-:W-:Y:S05]  /*13a0*/  BSYNC.RECONVERGENT B3 ;  /* 0x0000000000037941 */ /* 0x000fea0003800200 */
.L_x_30:
        /* <DEDUP_REMOVED lines=21> */
.L_x_33:
[----:B------:R-:W-:Y:S05]  /*1500*/  BSYNC.RECONVERGENT B3 ;  /* 0x0000000000037941 */ /* 0x000fea0003800200 */
.L_x_32:
[----:B------:R-:W2:Y:S01]  /*1510*/  LDG.E R0, desc[UR6][R2.64+0x4] ;  /* 0x0000040602007981 */ /* 0x000ea2000c1e1900 */
[----:B------:R-:W-:-:S03]  /*1520*/  IADD3 R4, PT, PT, R4, 0x2, RZ ;  /* 0x0000000204047810 */ /* 0x000fc60007ffe0ff */
[----:B------:R0:W-:Y:S01]  /*1530*/  STG.E desc[UR6][R2.64+0x4], R9 ;  /* 0x0000040902007986 */ /* 0x0001e2000c101906 */
[----:B--2---:R-:W-:-:S04]  /*1540*/  FADD R0, R0, -R9 ;  /* 0x8000000900007221 */ /* 0x004fc80000000000 */
[----:B0-----:R-:W-:-:S07]  /*1550*/  FFMA R27, R0, R0, R27 ;  /* 0x00000000001b7223 */ /* 0x001fce000000001b */
.L_x_29:
[----:B------:R-:W0:Y:S02]  /*1560*/  LDCU UR4, c[0x0][0x3a0] ;  /* 0x00007400ff0477ac */ /* 0x000e240008000800 */
[----:B0-----:R-:W-:-:S04]  /*1570*/  ULOP3.LUT UR4, UR4, 0x1, URZ, 0xc0, !UPT ;  /* 0x0000000104047892 */ /* 0x001fc8000f8ec0ff */
[----:B------:R-:W-:-:S09]  /*1580*/  UISETP.NE.U32.AND UP0, UPT, UR4, 0x1, UPT ;  /* 0x000000010400788c */ /* 0x000fd2000bf05070 */
[----:B------:R-:W-:Y:S05]  /*1590*/  BRA.U UP0, `(.L_x_1) ;  /* 0x0000000100647547 */ /* 0x000fea000b800000 */
        /* <DEDUP_REMOVED lines=18> */
.L_x_35:
[----:B------:R-:W-:Y:S05]  /*16c0*/  BSYNC.RECONVERGENT B3 ;  /* 0x0000000000037941 */ /* 0x000fea0003800200 */
.L_x_34:
[----:B------:R-:W0:Y:S02]  /*16d0*/  LDC.64 R2, c[0x0][0x388] ;  /* 0x0000e200ff027b82 */ /* 0x000e240000000a00 */
[----:B0-----:R-:W-:-:S05]  /*16e0*/  IMAD.WIDE R4, R4, 0x4, R2 ;  /* 0x0000000404047825 */ /* 0x001fca00078e0202 */
[----:B------:R-:W2:Y:S04]  /*16f0*/  LDG.E R0, desc[UR6][R4.64] ;  /* 0x0000000604007981 */ /* 0x000ea8000c1e1900 */
[----:B------:R0:W-:Y:S01]  /*1700*/  STG.E desc[UR6][R4.64], R7 ;  /* 0x0000000704007986 */ /* 0x0001e2000c101906 */
[----:B--2---:R-:W-:-:S04]  /*1710*/  FADD R0, R0, -R7 ;  /* 0x8000000700007221 */ /* 0x004fc80000000000 */
[----:B0-----:R-:W-:-:S07]  /*1720*/  FFMA R27, R0, R0, R27 ;  /* 0x00000000001b7223 */ /* 0x001fce000000001b */
.L_x_1:
[----:B------:R-:W-:Y:S05]  /*1730*/  BSYNC.RECONVERGENT B0 ;  /* 0x0000000000007941 */ /* 0x000fea0003800200 */
.L_x_0:
[----:B------:R-:W0:Y:S02]  /*1740*/  LDC.64 R2, c[0x0][0x398] ;  /* 0x0000e600ff027b82 */ /* 0x000e240000000a00 */
[----:B0-----:R0:W5:Y:S02]  /*1750*/  LDG.E R4, desc[UR6][R2.64] ;  /* 0x0000000602047981 */ /* 0x001164000c1e1900 */
.L_x_36:
[C---:B-----5:R-:W-:Y:S01]  /*1760*/  FMNMX R5, R4.reuse, R27, !PT ;  /* 0x0000001b04057209 */ /* 0x060fe20007800000 */
[----:B------:R-:W-:Y:S05]  /*1770*/  YIELD ;  /* 0x0000000000007946 */ /* 0x000fea0003800000 */
[----:B------:R-:W2:Y:S02]  /*1780*/  ATOMG.E.CAS.STRONG.GPU PT, R5, [R2], R4, R5 ;  /* 0x00000004020573a9 */ /* 0x000ea400001ee105 */
[-C--:B--2---:R-:W-:Y:S02]  /*1790*/  ISETP.NE.AND P0, PT, R4, R5.reuse, PT ;  /* 0x000000050400720c */ /* 0x084fe40003f05270 */
[----:B------:R-:W-:-:S11]  /*17a0*/  MOV R4, R5 ;  /* 0x0000000500047202 */ /* 0x000fd60000000f00 */
[----:B------:R-:W-:Y:S05]  /*17b0*/  @P0 BRA `(.L_x_36) ;  /* 0xfffffffc00e80947 */ /* 0x000fea000383ffff */
[----:B------:R-:W-:Y:S05]  /*17c0*/  EXIT ;  /* 0x000000000000794d */ /* 0x000fea0003800000 */
        .weak           $__internal_0_$__cuda_sm3x_div_rn_noftz_f32_slowpath
        .type           $__internal_0_$__cuda_sm3x_div_rn_noftz_f32_slowpath,@function
        .size           $__internal_0_$__cuda_sm3x_div_rn_noftz_f32_slowpath,(.L_x_166 - $__internal_0_$__cuda_sm3x_div_rn_noftz_f32_slowpath)
$__internal_0_$__cuda_sm3x_div_rn_noftz_f32_slowpath:
[----:B------:R-:W-:Y:S01]  /*17d0*/  SHF.R.U32.HI R8, RZ, 0x17, R22 ;  /* 0x00000017ff087819 */ /* 0x000fe20000011616 */
[----:B------:R-:W-:Y:S01]  /*17e0*/  BSSY.RECONVERGENT B1, `(.L_x_37) ;  /* 0x0000062000017945 */ /* 0x000fe20003800200 */
[----:B------:R-:W-:Y:S02]  /*17f0*/  SHF.R.U32.HI R23, RZ, 0x17, R0 ;  /* 0x00000017ff177819 */ /* 0x000fe40000011600 */
[----:B------:R-:W-:Y:S02]  /*1800*/  LOP3.LUT R8, R8, 0xff, RZ, 0xc0, !PT ;  /* 0x000000ff08087812 */ /* 0x000fe400078ec0ff */
[----:B------:R-:W-:Y:S02]  /*1810*/  LOP3.LUT R23, R23, 0xff, RZ, 0xc0, !PT ;  /* 0x000000ff17177812 */ /* 0x000fe400078ec0ff */
[----:B------:R-:W-:-:S03]  /*1820*/  IADD3 R20, PT, PT, R8, -0x1, RZ ;  /* 0xffffffff08147810 */ /* 0x000fc60007ffe0ff */
[----:B------:R-:W-:Y:S01]  /*1830*/  VIADD R21, R23, 0xffffffff ;  /* 0xffffffff17157836 */ /* 0x000fe20000000000 */
[----:B------:R-:W-:-:S04]  /*1840*/  ISETP.GT.U32.AND P0, PT, R20, 0xfd, PT ;  /* 0x000000fd1400780c */ /* 0x000fc80003f04070 */
[----:B------:R-:W-:-:S13]  /*1850*/  ISETP.GT.U32.OR P0, PT, R21, 0xfd, P0 ;  /* 0x000000fd1500780c */ /* 0x000fda0000704470 */
[----:B------:R-:W-:Y:S01]  /*1860*/  @!P0 MOV R9, RZ ;  /* 0x000000ff00098202 */ /* 0x000fe20000000f00 */
[----:B------:R-:W-:Y:S06]  /*1870*/  @!P0 BRA `(.L_x_38) ;  /* 0x00000000005c8947 */ /* 0x000fec0003800000 */
[----:B------:R-:W-:Y:S02]  /*1880*/  FSETP.GTU.FTZ.AND P0, PT, |R0|, +INF , PT ;  /* 0x7f8000000000780b */ /* 0x000fe40003f1c200 */
[----:B------:R-:W-:-:S04]  /*1890*/  FSETP.GTU.FTZ.AND P1, PT, |R22|, +INF , PT ;  /* 0x7f8000001600780b */ /* 0x000fc80003f3c200 */
[----:B------:R-:W-:-:S13]  /*18a0*/  PLOP3.LUT P0, PT, P0, P1, PT, 0xf8, 0x8f ;  /* 0x00000000008f781c */ /* 0x000fda0000703f70 */
[----:B------:R-:W-:Y:S05]  /*18b0*/  @P0 BRA `(.L_x_39) ;  /* 0x00000004004c0947 */ /* 0x000fea0003800000 */
[----:B------:R-:W-:-:S13]  /*18c0*/  LOP3.LUT P0, RZ, R22, 0x7fffffff, R0, 0xc8, !PT ;  /* 0x7fffffff16ff7812 */ /* 0x000fda000780c800 */
[----:B------:R-:W-:Y:S05]  /*18d0*/  @!P0 BRA `(.L_x_40) ;  /* 0x00000004003c8947 */ /* 0x000fea0003800000 */
[----:B------:R-:W-:Y:S02]  /*18e0*/  FSETP.NEU.FTZ.AND P2, PT, |R0|, +INF , PT ;  /* 0x7f8000000000780b */ /* 0x000fe40003f5d200 */
[----:B------:R-:W-:Y:S02]  /*18f0*/  FSETP.NEU.FTZ.AND P1, PT, |R22|, +INF , PT ;  /* 0x7f8000001600780b */ /* 0x000fe40003f3d200 */
[----:B------:R-:W-:-:S11]  /*1900*/  FSETP.NEU.FTZ.AND P0, PT, |R0|, +INF , PT ;  /* 0x7f8000000000780b */ /* 0x000fd60003f1d200 */
[----:B------:R-:W-:Y:S05]  /*1910*/  @!P1 BRA !P2, `(.L_x_40) ;  /* 0x00000004002c9947 */ /* 0x000fea0005000000 */
[----:B------:R-:W-:-:S04]  /*1920*/  LOP3.LUT P2, RZ, R0, 0x7fffffff, RZ, 0xc0, !PT ;  /* 0x7fffffff00ff7812 */ /* 0x000fc8000784c0ff */
[----:B------:R-:W-:-:S13]  /*1930*/  PLOP3.LUT P1, PT, P1, P2, PT, 0x2f, 0xf2 ;  /* 0x0000000000f2781c */ /* 0x000fda0000f24577 */
[----:B------:R-:W-:Y:S05]  /*1940*/  @P1 BRA `(.L_x_41) ;  /* 0x0000000400181947 */ /* 0x000fea0003800000 */
[----:B------:R-:W-:-:S04]  /*1950*/  LOP3.LUT P1, RZ, R22, 0x7fffffff, RZ, 0xc0, !PT ;  /* 0x7fffffff16ff7812 */ /* 0x000fc8000782c0ff */
[----:B------:R-:W-:-:S13]  /*1960*/  PLOP3.LUT P0, PT, P0, P1, PT, 0x2f, 0xf2 ;  /* 0x0000000000f2781c */ /* 0x000fda0000702577 */
[----:B------:R-:W-:Y:S05]  /*1970*/  @P0 BRA `(.L_x_42) ;  /* 0x0000000400000947 */ /* 0x000fea0003800000 */
[----:B------:R-:W-:Y:S02]  /*1980*/  ISETP.GE.AND P0, PT, R21, RZ, PT ;  /* 0x000000ff1500720c */ /* 0x000fe40003f06270 */
[----:B------:R-:W-:-:S11]  /*1990*/  ISETP.GE.AND P1, PT, R20, RZ, PT ;  /* 0x000000ff1400720c */ /* 0x000fd60003f26270 */
[----:B------:R-:W-:Y:S01]  /*19a0*/  @P0 MOV R9, RZ ;  /* 0x000000ff00090202 */ /* 0x000fe20000000f00 */
[----:B------:R-:W-:Y:S01]  /*19b0*/  @!P0 FFMA R0, R0, 1.84467440737095516160e+19, RZ ;  /* 0x5f80000000008823 */ /* 0x000fe200000000ff */
[----:B------:R-:W-:Y:S01]  /*19c0*/  @!P0 MOV R9, 0xffffffc0 ;  /* 0xffffffc000098802 */ /* 0x000fe20000000f00 */
[----:B------:R-:W-:-:S03]  /*19d0*/  @!P1 FFMA R22, R22, 1.84467440737095516160e+19, RZ ;  /* 0x5f80000016169823 */ /* 0x000fc600000000ff */
[----:B------:R-:W-:-:S07]  /*19e0*/  @!P1 IADD3 R9, PT, PT, R9, 0x40, RZ ;  /* 0x0000004009099810 */ /* 0x000fce0007ffe0ff */
.L_x_38:
[----:B------:R-:W-:Y:S01]  /*19f0*/  LEA R21, R8, 0xc0800000, 0x17 ;  /* 0xc080000008157811 */ /* 0x000fe200078eb8ff */
[----:B------:R-:W-:Y:S01]  /*1a00*/  BSSY.RECONVERGENT B2, `(.L_x_43) ;  /* 0x0000036000027945 */ /* 0x000fe20003800200 */
[----:B------:R-:W-:Y:S02]  /*1a10*/  IADD3 R23, PT, PT, R23, -0x7f, RZ ;  /* 0xffffff8117177810 */ /* 0x000fe40007ffe0ff */
[----:B------:R-:W-:-:S03]  /*1a20*/  IADD3 R26, PT, PT, -R21, R22, RZ ;  /* 0x00000016151a7210 */ /* 0x000fc60007ffe1ff */
[----:B------:R-:W-:Y:S01]  /*1a30*/  IMAD R0, R23, -0x800000, R0 ;  /* 0xff80000017007824 */ /* 0x000fe200078e0200 */
[----:B------:R-:W0:Y:S01]  /*1a40*/  MUFU.RCP R20, R26 ;  /* 0x0000001a00147308 */ /* 0x000e220000001000 */
[----:B------:R-:W-:-:S04]  /*1a50*/  FADD.FTZ R21, -R26, -RZ ;  /* 0x800000ff1a157221 */ /* 0x000fc80000010100 */
[----:B0-----:R-:W-:-:S04]  /*1a60*/  FFMA R25, R20, R21, 1 ;  /* 0x3f80000014197423 */ /* 0x001fc80000000015 */
[----:B------:R-:W-:-:S04]  /*1a70*/  FFMA R25, R20, R25, R20 ;  /* 0x0000001914197223 */ /* 0x000fc80000000014 */
[----:B------:R-:W-:-:S04]  /*1a80*/  FFMA R20, R0, R25, RZ ;  /* 0x0000001900147223 */ /* 0x000fc800000000ff */
[----:B------:R-:W-:-:S04]  /*1a90*/  FFMA R22, R21, R20, R0 ;  /* 0x0000001415167223 */ /* 0x000fc80000000000 */
[----:B------:R-:W-:Y:S01]  /*1aa0*/  FFMA R22, R25, R22, R20 ;  /* 0x0000001619167223 */ /* 0x000fe20000000014 */
[----:B------:R-:W-:-:S03]  /*1ab0*/  IADD3 R20, PT, PT, R23, 0x7f, -R8 ;  /* 0x0000007f17147810 */ /* 0x000fc60007ffe808 */
[----:B------:R-:W-:Y:S01]  /*1ac0*/  FFMA R21, R21, R22, R0 ;  /* 0x0000001615157223 */ /* 0x000fe20000000000 */
[----:B------:R-:W-:-:S03]  /*1ad0*/  IADD3 R9, PT, PT, R20, R9, RZ ;  /* 0x0000000914097210 */ /* 0x000fc60007ffe0ff */
[----:B------:R-:W-:-:S05]  /*1ae0*/  FFMA R0, R25, R21, R22 ;  /* 0x0000001519007223 */ /* 0x000fca0000000016 */
[----:B------:R-:W-:-:S04]  /*1af0*/  SHF.R.U32.HI R8, RZ, 0x17, R0 ;  /* 0x00000017ff087819 */ /* 0x000fc80000011600 */
[----:B------:R-:W-:-:S05]  /*1b00*/  LOP3.LUT R8, R8, 0xff, RZ, 0xc0, !PT ;  /* 0x000000ff08087812 */ /* 0x000fca00078ec0ff */
[----:B------:R-:W-:-:S05]  /*1b10*/  IMAD.IADD R8, R8, 0x1, R9 ;  /* 0x0000000108087824 */ /* 0x000fca00078e0209 */
[----:B------:R-:W-:-:S04]  /*1b20*/  IADD3 R20, PT, PT, R8, -0x1, RZ ;  /* 0xffffffff08147810 */ /* 0x000fc80007ffe0ff */
[----:B------:R-:W-:-:S13]  /*1b30*/  ISETP.GE.U32.AND P0, PT, R20, 0xfe, PT ;  /* 0x000000fe1400780c */ /* 0x000fda0003f06070 */
[----:B------:R-:W-:Y:S05]  /*1b40*/  @!P0 BRA `(.L_x_44) ;  /* 0x0000000000808947 */ /* 0x000fea0003800000 */
[----:B------:R-:W-:-:S13]  /*1b50*/  ISETP.GT.AND P0, PT, R8, 0xfe, PT ;  /* 0x000000fe0800780c */ /* 0x000fda0003f04270 */
[----:B------:R-:W-:Y:S05]  /*1b60*/  @P0 BRA `(.L_x_45) ;  /* 0x00000000006c0947 */ /* 0x000fea0003800000 */
[----:B------:R-:W-:-:S13]  /*1b70*/  ISETP.GE.AND P0, PT, R8, 0x1, PT ;  /* 0x000000010800780c */ /* 0x000fda0003f06270 */
[----:B------:R-:W-:Y:S05]  /*1b80*/  @P0 BRA `(.L_x_46) ;  /* 0x0000000000740947 */ /* 0x000fea0003800000 */
[----:B------:R-:W-:Y:S02]  /*1b90*/  ISETP.GE.AND P0, PT, R8, -0x18, PT ;  /* 0xffffffe80800780c */ /* 0x000fe40003f06270 */
[----:B------:R-:W-:-:S11]  /*1ba0*/  LOP3.LUT R0, R0, 0x80000000, RZ, 0xc0, !PT ;  /* 0x8000000000007812 */ /* 0x000fd600078ec0ff */
[----:B------:R-:W-:Y:S05]  /*1bb0*/  @!P0 BRA `(.L_x_46) ;  /* 0x0000000000688947 */ /* 0x000fea0003800000 */
[CCC-:B------:R-:W-:Y:S01]  /*1bc0*/  FFMA.RZ R9, R25.reuse, R21.reuse, R22.reuse ;  /* 0x0000001519097223 */ /* 0x1c0fe2000000c016 */
[CCC-:B------:R-:W-:Y:S01]  /*1bd0*/  FFMA.RP R20, R25.reuse, R21.reuse, R22.reuse ;  /* 0x0000001519147223 */ /* 0x1c0fe20000008016 */
[----:B------:R-:W-:Y:S01]  /*1be0*/  FFMA.RM R25, R25, R21, R22 ;  /* 0x0000001519197223 */ /* 0x000fe20000004016 */
[C---:B------:R-:W-:Y:S02]  /*1bf0*/  IADD3 R21, PT, PT, R8.reuse, 0x20, RZ ;  /* 0x0000002008157810 */ /* 0x040fe40007ffe0ff */
[----:B------:R-:W-:Y:S02]  /*1c00*/  LOP3.LUT R9, R9, 0x7fffff, RZ, 0xc0, !PT ;  /* 0x007fffff09097812 */ /* 0x000fe400078ec0ff */
[C---:B------:R-:W-:Y:S02]  /*1c10*/  ISETP.NE.AND P2, PT, R8.reuse, RZ, PT ;  /* 0x000000ff0800720c */ /* 0x040fe40003f45270 */
[----:B------:R-:W-:Y:S02]  /*1c20*/  LOP3.LUT R22, R9, 0x800000, RZ, 0xfc, !PT ;  /* 0x0080000009167812 */ /* 0x000fe400078efcff */
[----:B------:R-:W-:-:S02]  /*1c30*/  ISETP.NE.AND P1, PT, R8, RZ, PT ;  /* 0x000000ff0800720c */ /* 0x000fc40003f25270 */
[----:B------:R-:W-:Y:S02]  /*1c40*/  IADD3 R8, PT, PT, -R8, RZ, RZ ;  /* 0x000000ff08087210 */ /* 0x000fe40007ffe1ff */
[----:B------:R-:W-:Y:S02]  /*1c50*/  SHF.L.U32 R21, R22, R21, RZ ;  /* 0x0000001516157219 */ /* 0x000fe400000006ff */
[----:B------:R-:W-:Y:S02]  /*1c60*/  FSETP.NEU.FTZ.AND P0, PT, R20, R25, PT ;  /* 0x000000191400720b */ /* 0x000fe40003f1d000 */
[----:B------:R-:W-:Y:S02]  /*1c70*/  SEL R9, R8, RZ, P2 ;  /* 0x000000ff08097207 */ /* 0x000fe40001000000 */
[----:B------:R-:W-:Y:S02]  /*1c80*/  ISETP.NE.AND P1, PT, R21, RZ, P1 ;  /* 0x000000ff1500720c */ /* 0x000fe40000f25270 */
[----:B------:R-:W-:-:S02]  /*1c90*/  SHF.R.U32.HI R21, RZ, R9, R22 ;  /* 0x00000009ff157219 */ /* 0x000fc40000011616 */
[----:B------:R-:W-:Y:S02]  /*1ca0*/  PLOP3.LUT P0, PT, P0, P1, PT, 0xf8, 0x8f ;  /* 0x00000000008f781c */ /* 0x000fe40000703f70 */
[----:B------:R-:W-:Y:S02]  /*1cb0*/  SHF.R.U32.HI R9, RZ, 0x1, R21 ;  /* 0x00000001ff097819 */ /* 0x000fe40000011615 */
[----:B------:R-:W-:-:S04]  /*1cc0*/  SEL R8, RZ, 0x1, !P0 ;  /* 0x00000001ff087807 */ /* 0x000fc80004000000 */
[----:B------:R-:W-:-:S04]  /*1cd0*/  LOP3.LUT R8, R8, 0x1, R9, 0xf8, !PT ;  /* 0x0000000108087812 */ /* 0x000fc800078ef809 */
[----:B------:R-:W-:-:S04]  /*1ce0*/  LOP3.LUT R8, R8, R21, RZ, 0xc0, !PT ;  /* 0x0000001508087212 */ /* 0x000fc800078ec0ff */
[----:B------:R-:W-:-:S04]  /*1cf0*/  IADD3 R9, PT, PT, R9, R8, RZ ;  /* 0x0000000809097210 */ /* 0x000fc80007ffe0ff */
[----:B------:R-:W-:Y:S01]  /*1d00*/  LOP3.LUT R0, R9, R0, RZ, 0xfc, !PT ;  /* 0x0000000009007212 */ /* 0x000fe200078efcff */
[----:B------:R-:W-:Y:S06]  /*1d10*/  BRA `(.L_x_46) ;  /* 0x0000000000107947 */ /* 0x000fec0003800000 */
.L_x_45:
[----:B------:R-:W-:-:S04]  /*1d20*/  LOP3.LUT R0, R0, 0x80000000, RZ, 0xc0, !PT ;  /* 0x8000000000007812 */ /* 0x000fc800078ec0ff */
[----:B------:R-:W-:Y:S01]  /*1d30*/  LOP3.LUT R0, R0, 0x7f800000, RZ, 0xfc, !PT ;  /* 0x7f80000000007812 */ /* 0x000fe200078efcff */
[----:B------:R-:W-:Y:S06]  /*1d40*/  BRA `(.L_x_46) ;  /* 0x0000000000047947 */ /* 0x000fec0003800000 */
.L_x_44:
[----:B------:R-:W-:-:S07]  /*1d50*/  LEA R0, R9, R0, 0x17 ;  /* 0x0000000009007211 */ /* 0x000fce00078eb8ff */
.L_x_46:
[----:B------:R-:W-:Y:S05]  /*1d60*/  BSYNC.RECONVERGENT B2 ;  /* 0x0000000000027941 */ /* 0x000fea0003800200 */
.L_x_43:
[----:B------:R-:W-:Y:S05]  /*1d70*/  BRA `(.L_x_47) ;  /* 0x0000000000207947 */ /* 0x000fea0003800000 */
.L_x_42:
[----:B------:R-:W-:-:S04]  /*1d80*/  LOP3.LUT R0, R22, 0x80000000, R0, 0x48, !PT ;  /* 0x8000000016007812 */ /* 0x000fc800078e4800 */
[----:B------:R-:W-:Y:S01]  /*1d90*/  LOP3.LUT R0, R0, 0x7f800000, RZ, 0xfc, !PT ;  /* 0x7f80000000007812 */ /* 0x000fe200078efcff */
[----:B------:R-:W-:Y:S06]  /*1da0*/  BRA `(.L_x_47) ;  /* 0x0000000000147947 */ /* 0x000fec0003800000 */
.L_x_41:
[----:B------:R-:W-:Y:S01]  /*1db0*/  LOP3.LUT R0, R22, 0x80000000, R0, 0x48, !PT ;  /* 0x8000000016007812 */ /* 0x000fe200078e4800 */
[----:B------:R-:W-:Y:S06]  /*1dc0*/  BRA `(.L_x_47) ;  /* 0x00000000000c7947 */ /* 0x000fec0003800000 */
.L_x_40:
[----:B------:R-:W0:Y:S01]  /*1dd0*/  MUFU.RSQ R0, -QNAN ;  /* 0xffc0000000007908 */ /* 0x000e220000001400 */
[----:B------:R-:W-:Y:S05]  /*1de0*/  BRA `(.L_x_47) ;  /* 0x0000000000047947 */ /* 0x000fea0003800000 */
.L_x_39:
[----:B------:R-:W-:-:S07]  /*1df0*/  FADD.FTZ R0, R0, R22 ;  /* 0x0000001600007221 */ /* 0x000fce0000010000 */
.L_x_47:
[----:B------:R-:W-:Y:S05]  /*1e00*/  BSYNC.RECONVERGENT B1 ;  /* 0x0000000000017941 */ /* 0x000fea0003800200 */
.L_x_37:
[----:B------:R-:W-:Y:S01]  /*1e10*/  HFMA2 R9, -RZ, RZ, 0, 0 ;  /* 0x00000000ff097431 */ /* 0x000fe200000001ff */
[----:B------:R-:W-:-:S04]  /*1e20*/  MOV R8, R6 ;  /* 0x0000000600087202 */ /* 0x000fc80000000f00 */
[----:B0-----:R-:W-:Y:S05]  /*1e30*/  RET.REL.NODEC R8 `(_Z13step_2_kernelPfS_PiS_ii) ;  /* 0xffffffe008707950 */ /* 0x001fea0003c3ffff */
.L_x_48:
[----:B------:R-:W-:-:S00]  /*1e40*/  BRA `(.L_x_48) ;  /* 0xfffffffc00fc7947 */ /* 0x000fc0000383ffff */
[----:B------:R-:W-:-:S00]  /*1e50*/  NOP ;  /* 0x0000000000007918 */ /* 0x000fc00000000000 */
        /* <DEDUP_REMOVED lines=10> */
.L_x_166:


//--------------------- .text._Z13step_1_kernelPfS_PiS_S0_S0_iii --------------------------
	.section	.text._Z13step_1_kernelPfS_PiS_S0_S0_iii,"ax",@progbits
	.align	128
        .global         _Z13step_1_kernelPfS_PiS_S0_S0_iii
        .type           _Z13step_1_kernelPfS_PiS_S0_S0_iii,@function
        .size           _Z13step_1_kernelPfS_PiS_S0_S0_iii,(.L_x_168 - _Z13step_1_kernelPfS_PiS_S0_S0_iii)
        .other          _Z13step_1_kernelPfS_PiS_S0_S0_iii,@"STO_CUDA_ENTRY STV_DEFAULT"
_Z13step_1_kernelPfS_PiS_S0_S0_iii:
.text._Z13step_1_kernelPfS_PiS_S0_S0_iii:
[----:B------:R-:W-:Y:S01]  /*0000*/  LDC R1, c[0x0][0x37c] ;  /* 0x0000df00ff017b82 */ /* 0x000fe20000000800 */
[----:B------:R-:W0:Y:S01]  /*0010*/  LDCU UR4, c[0x0][0x3b4] ;  /* 0x00007680ff0477ac */ /* 0x000e220008000800 */
[----:B------:R-:W1:Y:S06]  /*0020*/  S2R R6, SR_TID.Y ;  /* 0x0000000000067919 */ /* 0x000e6c0000002200 */
[----:B------:R-:W2:Y:S01]  /*0030*/  S2UR UR8, SR_CgaCtaId ;  /* 0x00000000000879c3 */ /* 0x000ea20000008800 */
[----:B------:R-:W-:Y:S01]  /*0040*/  BSSY.RECONVERGENT B0, `(.L_x_49) ;  /* 0x0000074000007945 */ /* 0x000fe20003800200 */
[----:B------:R-:W3:Y:S01]  /*0050*/  LDCU UR10, c[0x0][0x370] ;  /* 0x00006e00ff0a77ac */ /* 0x000ee20008000800 */
[----:B------:R-:W1:Y:S01]  /*0060*/  S2R R3, SR_TID.X ;  /* 0x0000000000037919 */ /* 0x000e620000002100 */
[----:B------:R-:W4:Y:S04]  /*0070*/  LDCU UR15, c[0x0][0x3b8] ;  /* 0x00007700ff0f77ac */ /* 0x000f280008000800 */
[----:B------:R-:W-:Y:S01]  /*0080*/  S2UR UR9, SR_CTAID.Y ;  /* 0x00000000000979c3 */ /* 0x000fe20000002600 */
[----:B------:R-:W1:Y:S01]  /*0090*/  LDCU UR14, c[0x0][0x360] ;  /* 0x00006c00ff0e77ac */ /* 0x000e620008000800 */
[----:B------:R-:W-:Y:S01]  /*00a0*/  UMOV UR6, 0x400 ;  /* 0x0000040000067882 */ /* 0x000fe20000000000 */
[----:B------:R-:W1:Y:S01]  /*00b0*/  LDCU.64 UR12, c[0x0][0x358] ;  /* 0x00006b00ff0c77ac */ /* 0x000e620008000a00 */
[----:B0-----:R-:W-:-:S04]  /*00c0*/  IMAD.U32 R0, RZ, RZ, UR4 ;  /* 0x00000004ff007e24 */ /* 0x001fc8000f8e00ff */
[----:B------:R-:W3:Y:S01]  /*00d0*/  S2UR UR11, SR_CTAID.X ;  /* 0x00000000000b79c3 */ /* 0x000ee20000002500 */
[----:B------:R-:W-:Y:S01]  /*00e0*/  UIADD3 UR4, UPT, UPT, UR6, 0x10, URZ ;  /* 0x0000001006047890 */ /* 0x000fe2000fffe0ff */
[----:B------:R-:W-:-:S03]  /*00f0*/  R2UR UR5, R0 ;  /* 0x00000000000572ca */ /* 0x000fc600000e0000 */
[----:B--2---:R-:W-:-:S03]  /*0100*/  ULEA UR7, UR8, UR4, 0x18 ;  /* 0x0000000408077291 */ /* 0x004fc6000f8ec0ff */
[----:B------:R-:W0:Y:S07]  /*0110*/  LDC R5, c[0x0][0x364] ;  /* 0x0000d900ff057b82 */ /* 0x000e2e0000000800 */
[----:B----4-:R-:W-:Y:S01]  /*0120*/  UIMAD UR5, UR15, UR5, URZ ;  /* 0x000000050f0572a4 */ /* 0x010fe2000f8e02ff */
[----:B-1----:R-:W-:-:S05]  /*0130*/  IMAD R6, R6, UR14, R3 ;  /* 0x0000000e06067c24 */ /* 0x002fca000f8e0203 */
[----:B------:R-:W-:Y:S01]  /*0140*/  ISETP.GE.AND P0, PT, R6, UR5, PT ;  /* 0x0000000506007c0c */ /* 0x000fe2000bf06270 */
[----:B---3--:R-:W-:Y:S02]  /*0150*/  UIMAD UR4, UR9, UR10, UR11 ;  /* 0x0000000a090472a4 */ /* 0x008fe4000f8e020b */
[----:B------:R-:W-:Y:S01]  /*0160*/  ULEA UR9, UR5, UR7, 0x2 ;  /* 0x0000000705097291 */ /* 0x000fe2000f8e10ff */
[----:B0-----:R-:W-:-:S04]  /*0170*/  IMAD R5, R5, UR14, RZ ;  /* 0x0000000e05057c24 */ /* 0x001fc8000f8e02ff */
[----:B------:R-:W-:-:S05]  /*0180*/  IMAD R7, R5, UR4, R6 ;  /* 0x0000000405077c24 */ /* 0x000fca000f8e0206 */
[----:B------:R-:W-:Y:S05]  /*0190*/  @P0 BRA `(.L_x_50) ;  /* 0x0000000400780947 */ /* 0x000fea0003800000 */
[----:B------:R-:W0:Y:S01]  /*01a0*/  I2F.U32.RP R10, R5 ;  /* 0x00000005000a7306 */ /* 0x000e220000209000 */
[C---:B------:R-:W-:Y:S01]  /*01b0*/  IMAD.IADD R4, R5.reuse, 0x1, R6 ;  /* 0x0000000105047824 */ /* 0x040fe200078e0206 */
[----:B------:R-:W-:Y:S01]  /*01c0*/  IADD3 R11, PT, PT, RZ, -R5, RZ ;  /* 0x80000005ff0b7210 */ /* 0x000fe20007ffe0ff */
[----:B------:R-:W-:Y:S01]  /*01d0*/  BSSY.RECONVERGENT B1, `(.L_x_51) ;  /* 0x000002a000017945 */ /* 0x000fe20003800200 */
[----:B------:R-:W-:Y:S02]  /*01e0*/  ISETP.NE.U32.AND P2, PT, R5, RZ, PT ;  /* 0x000000ff0500720c */ /* 0x000fe40003f45070 */
[C---:B------:R-:W-:Y:S02]  /*01f0*/  ISETP.GE.U32.AND P0, PT, R4.reuse, UR5, PT ;  /* 0x0000000504007c0c */ /* 0x040fe4000bf06070 */
[----:B------:R-:W-:Y:S02]  /*0200*/  VIMNMX.U32 R9, PT, PT, R4, UR5, !PT ;  /* 0x0000000504097c48 */ /* 0x000fe4000ffe0000 */
[----:B------:R-:W-:-:S02]  /*0210*/  SEL R8, RZ, 0x1, P0 ;  /* 0x00000001ff087807 */ /* 0x000fc40000000000 */
[----:B------:R-:W-:Y:S02]  /*0220*/  MOV R12, R6 ;  /* 0x00000006000c7202 */ /* 0x000fe40000000f00 */
[----:B------:R-:W-:Y:S01]  /*0230*/  IADD3 R4, PT, PT, R9, -R4, -R8 ;  /* 0x8000000409047210 */ /* 0x000fe20007ffe808 */
[----:B0-----:R-:W0:Y:S02]  /*0240*/  MUFU.RCP R10, R10 ;  /* 0x0000000a000a7308 */ /* 0x001e240000001000 */
[----:B0-----:R-:W-:-:S06]  /*0250*/  VIADD R2, R10, 0xffffffe ;  /* 0x0ffffffe0a027836 */ /* 0x001fcc0000000000 */
[----:B------:R0:W1:Y:S02]  /*0260*/  F2I.FTZ.U32.TRUNC.NTZ R3, R2 ;  /* 0x0000000200037305 */ /* 0x000064000021f000 */
[----:B0-----:R-:W-:Y:S02]  /*0270*/  IMAD.MOV.U32 R2, RZ, RZ, RZ ;  /* 0x000000ffff027224 */ /* 0x001fe400078e00ff */
[----:B-1----:R-:W-:-:S04]  /*0280*/  IMAD R11, R11, R3, RZ ;  /* 0x000000030b0b7224 */ /* 0x002fc800078e02ff */
[----:B------:R-:W-:-:S06]  /*0290*/  IMAD.HI.U32 R3, R3, R11, R2 ;  /* 0x0000000b03037227 */ /* 0x000fcc00078e0002 */
[----:B------:R-:W-:-:S05]  /*02a0*/  IMAD.HI.U32 R9, R3, R4, RZ ;  /* 0x0000000403097227 */ /* 0x000fca00078e00ff */
[----:B------:R-:W-:-:S05]  /*02b0*/  IADD3 R2, PT, PT, -R9, RZ, RZ ;  /* 0x000000ff09027210 */ /* 0x000fca0007ffe1ff */
[----:B------:R-:W-:Y:S02]  /*02c0*/  IMAD R4, R5, R2, R4 ;  /* 0x0000000205047224 */ /* 0x000fe400078e0204 */
[----:B------:R-:W0:Y:S03]  /*02d0*/  LDC.64 R2, c[0x0][0x388] ;  /* 0x0000e200ff027b82 */ /* 0x000e260000000a00 */
[----:B------:R-:W-:-:S13]  /*02e0*/  ISETP.GE.U32.AND P0, PT, R4, R5, PT ;  /* 0x000000050400720c */ /* 0x000fda0003f06070 */
[----:B------:R-:W-:Y:S02]  /*02f0*/  @P0 IMAD.IADD R4, R4, 0x1, -R5 ;  /* 0x0000000104040824 */ /* 0x000fe400078e0a05 */
[----:B------:R-:W-:-:S03]  /*0300*/  @P0 VIADD R9, R9, 0x1 ;  /* 0x0000000109090836 */ /* 0x000fc60000000000 */
[----:B------:R-:W-:-:S13]  /*0310*/  ISETP.GE.U32.AND P1, PT, R4, R5, PT ;  /* 0x000000050400720c */ /* 0x000fda0003f26070 */
[----:B------:R-:W-:Y:S02]  /*0320*/  @P1 IADD3 R9, PT, PT, R9, 0x1, RZ ;  /* 0x0000000109091810 */ /* 0x000fe40007ffe0ff */
[----:B------:R-:W-:-:S05]  /*0330*/  @!P2 LOP3.LUT R9, RZ, R5, RZ, 0x33, !PT ;  /* 0x00000005ff09a212 */ /* 0x000fca00078e33ff */
[----:B------:R-:W-:-:S05]  /*0340*/  IMAD.IADD R8, R8, 0x1, R9 ;  /* 0x0000000108087824 */ /* 0x000fca00078e0209 */
[C---:B------:R-:W-:Y:S02]  /*0350*/  LOP3.LUT R4, R8.reuse, 0x3, RZ, 0xc0, !PT ;  /* 0x0000000308047812 */ /* 0x040fe400078ec0ff */
[C---:B------:R-:W-:Y:S01]  /*0360*/  ISETP.GE.U32.AND P2, PT, R8.reuse, 0x3, PT ;  /* 0x000000030800780c */ /* 0x040fe20003f46070 */
[----:B------:R-:W-:Y:S01]  /*0370*/  VIADD R8, R8, 0x1 ;  /* 0x0000000108087836 */ /* 0x000fe20000000000 */
[----:B------:R-:W-:Y:S01]  /*0380*/  ISETP.NE.AND P0, PT, R4, 0x3, PT ;  /* 0x000000030400780c */ /* 0x000fe20003f05270 */
[----:B------:R-:W-:-:S03]  /*0390*/  IMAD.MOV.U32 R4, RZ, RZ, R6 ;  /* 0x000000ffff047224 */ /* 0x000fc600078e0006 */
[----:B------:R-:W-:-:S09]  /*03a0*/  LOP3.LUT R8, R8, 0x3, RZ, 0xc0, !PT ;  /* 0x0000000308087812 */ /* 0x000fd200078ec0ff */
[----:B0-----:R-:W-:Y:S05]  /*03b0*/  @!P0 BRA `(.L_x_52) ;  /* 0x00000000002c8947 */ /* 0x001fea0003800000 */
[----:B------:R-:W0:Y:S01]  /*03c0*/  LDC.64 R14, c[0x0][0x388] ;  /* 0x0000e200ff0e7b82 */ /* 0x000e220000000a00 */
[----:B------:R-:W-:Y:S01]  /*03d0*/  IMAD.MOV.U32 R9, RZ, RZ, RZ ;  /* 0x000000ffff097224 */ /* 0x000fe200078e00ff */
[----:B------:R-:W-:-:S07]  /*03e0*/  MOV R12, R6 ;  /* 0x00000006000c7202 */ /* 0x000fce0000000f00 */
.L_x_53:
[----:B01----:R-:W-:-:S06]  /*03f0*/  IMAD.WIDE.U32 R10, R12, 0x4, R14 ;  /* 0x000000040c0a7825 */ /* 0x003fcc00078e000e */
[----:B------:R-:W2:Y:S01]  /*0400*/  LDG.E R10, desc[UR12][R10.64] ;  /* 0x0000000c0a0a7981 */ /* 0x000ea2000c1e1900 */
[----:B------:R-:W-:Y:S01]  /*0410*/  LEA R13, R12, UR7, 0x2 ;  /* 0x000000070c0d7c11 */ /* 0x000fe2000f8e10ff */
[----:B------:R-:W-:Y:S02]  /*0420*/  VIADD R9, R9, 0x1 ;  /* 0x0000000109097836 */ /* 0x000fe40000000000 */
[----:B------:R-:W-:-:S03]  /*0430*/  IMAD.IADD R12, R5, 0x1, R12 ;  /* 0x00000001050c7824 */ /* 0x000fc600078e020c */
[----:B------:R-:W-:Y:S01]  /*0440*/  ISETP.NE.AND P1, PT, R9, R8, PT ;  /* 0x000000080900720c */ /* 0x000fe20003f25270 */
[----:B--2---:R1:W-:-:S12]  /*0450*/  STS [R13], R10 ;  /* 0x0000000a0d007388 */ /* 0x0043d80000000800 */
[----:B------:R-:W-:Y:S05]  /*0460*/  @P1 BRA `(.L_x_53) ;  /* 0xfffffffc00e01947 */ /* 0x000fea000383ffff */
.L_x_52:
[----:B------:R-:W-:Y:S05]  /*0470*/  BSYNC.RECONVERGENT B1 ;  /* 0x0000000000017941 */ /* 0x000fea0003800200 */
.L_x_51:
[----:B------:R-:W-:Y:S04]  /*0480*/  BSSY.RECONVERGENT B1, `(.L_x_54) ;  /* 0x0000018000017945 */ /* 0x000fe80003800200 */
[----:B------:R-:W-:Y:S05]  /*0490*/  @!P2 BRA `(.L_x_55) ;  /* 0x000000000058a947 */ /* 0x000fea0003800000 */
.L_x_56:
[----:B0-----:R-:W-:Y:S01]  /*04a0*/  IADD3 R14, PT, PT, R5, R12, RZ ;  /* 0x0000000c050e7210 */ /* 0x001fe20007ffe0ff */
[----:B------:R-:W-:-:S04]  /*04b0*/  IMAD.WIDE.U32 R18, R12, 0x4, R2 ;  /* 0x000000040c127825 */ /* 0x000fc800078e0002 */
[C---:B------:R-:W-:Y:S02]  /*04c0*/  IMAD.IADD R16, R5.reuse, 0x1, R14 ;  /* 0x0000000105107824 */ /* 0x040fe400078e020e */
[----:B------:R-:W-:Y:S01]  /*04d0*/  IMAD.WIDE.U32 R14, R14, 0x4, R2 ;  /* 0x000000040e0e7825 */ /* 0x000fe200078e0002 */
[----:B------:R-:W2:Y:S03]  /*04e0*/  LDG.E R18, desc[UR12][R18.64] ;  /* 0x0000000c12127981 */ /* 0x000ea6000c1e1900 */
[----:B------:R-:W-:Y:S02]  /*04f0*/  IMAD.IADD R20, R5, 0x1, R16 ;  /* 0x0000000105147824 */ /* 0x000fe400078e0210 */
[--C-:B------:R-:W-:Y:S01]  /*0500*/  IMAD.WIDE.U32 R16, R16, 0x4, R2.reuse ;  /* 0x0000000410107825 */ /* 0x100fe200078e0002 */
[----:B------:R-:W3:Y:S03]  /*0510*/  LDG.E R14, desc[UR12][R14.64] ;  /* 0x0000000c0e0e7981 */ /* 0x000ee6000c1e1900 */
[----:B-1----:R-:W-:-:S02]  /*0520*/  IMAD.WIDE.U32 R10, R20, 0x4, R2 ;  /* 0x00000004140a7825 */ /* 0x002fc400078e0002 */
[----:B------:R-:W4:Y:S04]  /*0530*/  LDG.E R16, desc[UR12][R16.64] ;  /* 0x0000000c10107981 */ /* 0x000f28000c1e1900 */
[----:B------:R-:W5:Y:S01]  /*0540*/  LDG.E R10, desc[UR12][R10.64] ;  /* 0x0000000c0a0a7981 */ /* 0x000f62000c1e1900 */
[----:B------:R-:W-:-:S04]  /*0550*/  LEA R22, R12, UR7, 0x2 ;  /* 0x000000070c167c11 */ /* 0x000fc8000f8e10ff */
[----:B------:R-:W-:-:S05]  /*0560*/  LEA R9, R5, R22, 0x2 ;  /* 0x0000001605097211 */ /* 0x000fca00078e10ff */
[----:B------:R-:W-:-:S04]  /*0570*/  IMAD R13, R5, 0x4, R9 ;  /* 0x00000004050d7824 */ /* 0x000fc800078e0209 */
[C---:B------:R-:W-:Y:S01]  /*0580*/  IMAD R21, R5.reuse, 0x4, R13 ;  /* 0x0000000405157824 */ /* 0x040fe200078e020d */
[----:B------:R-:W-:-:S04]  /*0590*/  IADD3 R12, PT, PT, R5, R20, RZ ;  /* 0x00000014050c7210 */ /* 0x000fc80007ffe0ff */
[----:B------:R-:W-:Y:S01]  /*05a0*/  ISETP.GE.AND P1, PT, R12, UR5, PT ;  /* 0x000000050c007c0c */ /* 0x000fe2000bf26270 */
[----:B--2---:R0:W-:Y:S04]  /*05b0*/  STS [R22], R18 ;  /* 0x0000001216007388 */ /* 0x0041e80000000800 */
[----:B---3--:R0:W-:Y:S04]  /*05c0*/  STS [R9], R14 ;  /* 0x0000000e09007388 */ /* 0x0081e80000000800 */
[----:B----4-:R0:W-:Y:S04]  /*05d0*/  STS [R13], R16 ;  /* 0x000000100d007388 */ /* 0x0101e80000000800 */
[----:B-----5:R0:W-:Y:S01]  /*05e0*/  STS [R21], R10 ;  /* 0x0000000a15007388 */ /* 0x0201e20000000800 */
[----:B------:R-:W-:Y:S05]  /*05f0*/  @!P1 BRA `(.L_x_56) ;  /* 0xfffffffc00a89947 */ /* 0x000fea000383ffff */
.L_x_55:
[----:B------:R-:W-:Y:S05]  /*0600*/  BSYNC.RECONVERGENT B1 ;  /* 0x0000000000017941 */ /* 0x000fea0003800200 */
.L_x_54:
[----:B------:R-:W-:Y:S04]  /*0610*/  BSSY.RECONVERGENT B1, `(.L_x_57) ;  /* 0x000000a000017945 */ /* 0x000fe80003800200 */
[----:B------:R-:W-:Y:S05]  /*0620*/  @!P0 BRA `(.L_x_58) ;  /* 0x0000000000208947 */ /* 0x000fea0003800000 */
[----:B------:R-:W-:Y:S02]  /*0630*/  IMAD.MOV.U32 R3, RZ, RZ, RZ ;  /* 0x000000ffff037224 */ /* 0x000fe400078e00ff */
[----:B------:R-:W-:-:S07]  /*0640*/  IMAD.MOV.U32 R4, RZ, RZ, R6 ;  /* 0x000000ffff047224 */ /* 0x000fce00078e0006 */
.L_x_59:
[----:B------:R-:W-:Y:S01]  /*0650*/  LEA R2, R4, UR9, 0x2 ;  /* 0x0000000904027c11 */ /* 0x000fe2000f8e10ff */
[----:B------:R-:W-:Y:S01]  /*0660*/  IMAD.IADD R4, R5, 0x1, R4 ;  /* 0x0000000105047824 */ /* 0x000fe200078e0204 */
[----:B------:R-:W-:-:S03]  /*0670*/  IADD3 R3, PT, PT, R3, 0x1, RZ ;  /* 0x0000000103037810 */ /* 0x000fc60007ffe0ff */
[----:B------:R2:W-:Y:S01]  /*0680*/  STS [R2], RZ ;  /* 0x000000ff02007388 */ /* 0x0005e20000000800 */
[----:B------:R-:W-:-:S13]  /*0690*/  ISETP.NE.AND P0, PT, R3, R8, PT ;  /* 0x000000080300720c */ /* 0x000fda0003f05270 */
[----:B--2---:R-:W-:Y:S05]  /*06a0*/  @P0 BRA `(.L_x_59) ;  /* 0xfffffffc00e80947 */ /* 0x004fea000383ffff */
.L_x_58:
[----:B------:R-:W-:Y:S05]  /*06b0*/  BSYNC.RECONVERGENT B1 ;  /* 0x0000000000017941 */ /* 0x000fea0003800200 */
.L_x_57:
[----:B------:R-:W-:Y:S05]  /*06c0*/  @!P2 BRA `(.L_x_50) ;  /* 0x00000000002ca947 */ /* 0x000fea0003800000 */
.L_x_60:
[----:B012---:R-:W-:Y:S02]  /*06d0*/  LEA R10, R4, UR9, 0x2 ;  /* 0x00000009040a7c11 */ /* 0x007fe4000f8e10ff */
[----:B------:R-:W-:-:S03]  /*06e0*/  LEA R4, R5, R4, 0x2 ;  /* 0x0000000405047211 */ /* 0x000fc600078e10ff */
[----:B------:R-:W-:Y:S01]  /*06f0*/  IMAD R2, R5, 0x4, R10 ;  /* 0x0000000405027824 */ /* 0x000fe200078e020a */
[----:B------:R2:W-:Y:S01]  /*0700*/  STS [R10], RZ ;  /* 0x000000ff0a007388 */ /* 0x0005e20000000800 */
[----:B------:R-:W-:-:S03]  /*0710*/  ISETP.GE.AND P0, PT, R4, UR5, PT ;  /* 0x0000000504007c0c */ /* 0x000fc6000bf06270 */
[C---:B------:R-:W-:Y:S01]  /*0720*/  LEA R8, R5.reuse, R2, 0x2 ;  /* 0x0000000205087211 */ /* 0x040fe200078e10ff */
[----:B------:R2:W-:Y:S04]  /*0730*/  STS [R2], RZ ;  /* 0x000000ff02007388 */ /* 0x0005e80000000800 */
[----:B------:R-:W-:Y:S01]  /*0740*/  IMAD R3, R5, 0x4, R8 ;  /* 0x0000000405037824 */ /* 0x000fe200078e0208 */
[----:B------:R2:W-:Y:S04]  /*0750*/  STS [R8], RZ ;  /* 0x000000ff08007388 */ /* 0x0005e80000000800 */
[----:B------:R2:W-:Y:S01]  /*0760*/  STS [R3], RZ ;  /* 0x000000ff03007388 */ /* 0x0005e20000000800 */
[----:B------:R-:W-:Y:S05]  /*0770*/  @!P0 BRA `(.L_x_60) ;  /* 0xfffffffc00d48947 */ /* 0x000fea000383ffff */
.L_x_50:
[----:B------:R-:W-:Y:S05]  /*0780*/  BSYNC.RECONVERGENT B0 ;  /* 0x0000000000007941 */ /* 0x000fea0003800200 */
.L_x_49:
[----:B------:R-:W-:Y:S01]  /*0790*/  ISETP.GE.AND P0, PT, R6, UR15, PT ;  /* 0x0000000f06007c0c */ /* 0x000fe2000bf06270 */
[----:B------:R-:W-:Y:S01]  /*07a0*/  ULEA UR5, UR5, UR9, 0x2 ;  /* 0x0000000905057291 */ /* 0x000fe2000f8e10ff */
[----:B------:R-:W-:Y:S11]  /*07b0*/  BSSY.RECONVERGENT B0, `(.L_x_61) ;  /* 0x0000037000007945 */ /* 0x000ff60003800200 */
[----:B------:R-:W-:Y:S05]  /*07c0*/  @P0 BRA `(.L_x_62) ;  /* 0x0000000000d40947 */ /* 0x000fea0003800000 */
[----:B012---:R-:W0:Y:S01]  /*07d0*/  I2F.U32.RP R10, R5 ;  /* 0x00000005000a7306 */ /* 0x007e220000209000 */
[C---:B------:R-:W-:Y:S01]  /*07e0*/  IMAD.IADD R8, R5.reuse, 0x1, R6 ;  /* 0x0000000105087824 */ /* 0x040fe200078e0206 */
[----:B------:R-:W-:Y:S01]  /*07f0*/  IADD3 R11, PT, PT, RZ, -R5, RZ ;  /* 0x80000005ff0b7210 */ /* 0x000fe20007ffe0ff */
[----:B------:R-:W-:Y:S01]  /*0800*/  BSSY.RECONVERGENT B1, `(.L_x_63) ;  /* 0x0000025000017945 */ /* 0x000fe20003800200 */
[----:B------:R-:W-:Y:S02]  /*0810*/  ISETP.NE.U32.AND P2, PT, R5, RZ, PT ;  /* 0x000000ff0500720c */ /* 0x000fe40003f45070 */
[C---:B------:R-:W-:Y:S02]  /*0820*/  ISETP.GE.U32.AND P0, PT, R8.reuse, UR15, PT ;  /* 0x0000000f08007c0c */ /* 0x040fe4000bf06070 */
[----:B------:R-:W-:Y:S02]  /*0830*/  VIMNMX.U32 R4, PT, PT, R8, UR15, !PT ;  /* 0x0000000f08047c48 */ /* 0x000fe4000ffe0000 */
[----:B------:R-:W-:-:S04]  /*0840*/  SEL R9, RZ, 0x1, P0 ;  /* 0x00000001ff097807 */ /* 0x000fc80000000000 */
[----:B------:R-:W-:Y:S01]  /*0850*/  IADD3 R4, PT, PT, R4, -R8, -R9 ;  /* 0x8000000804047210 */ /* 0x000fe20007ffe809 */
[----:B0-----:R-:W0:Y:S02]  /*0860*/  MUFU.RCP R10, R10 ;  /* 0x0000000a000a7308 */ /* 0x001e240000001000 */
[----:B0-----:R-:W-:-:S06]  /*0870*/  VIADD R2, R10, 0xffffffe ;  /* 0x0ffffffe0a027836 */ /* 0x001fcc0000000000 */
[----:B------:R0:W1:Y:S02]  /*0880*/  F2I.FTZ.U32.TRUNC.NTZ R3, R2 ;  /* 0x0000000200037305 */ /* 0x000064000021f000 */
[----:B0-----:R-:W-:Y:S02]  /*0890*/  HFMA2 R2, -RZ, RZ, 0, 0 ;  /* 0x00000000ff027431 */ /* 0x001fe400000001ff */
[----:B-1----:R-:W-:-:S04]  /*08a0*/  IMAD R11, R11, R3, RZ ;  /* 0x000000030b0b7224 */ /* 0x002fc800078e02ff */
[----:B------:R-:W-:-:S06]  /*08b0*/  IMAD.HI.U32 R11, R3, R11, R2 ;  /* 0x0000000b030b7227 */ /* 0x000fcc00078e0002 */
[----:B------:R-:W-:-:S04]  /*08c0*/  IMAD.HI.U32 R2, R11, R4, RZ ;  /* 0x000000040b027227 */ /* 0x000fc800078e00ff */
[----:B------:R-:W-:-:S04]  /*08d0*/  IMAD.MOV R3, RZ, RZ, -R2 ;  /* 0x000000ffff037224 */ /* 0x000fc800078e0a02 */
[----:B------:R-:W-:-:S05]  /*08e0*/  IMAD R4, R5, R3, R4 ;  /* 0x0000000305047224 */ /* 0x000fca00078e0204 */
[----:B------:R-:W-:-:S13]  /*08f0*/  ISETP.GE.U32.AND P0, PT, R4, R5, PT ;  /* 0x000000050400720c */ /* 0x000fda0003f06070 */
[----:B------:R-:W-:Y:S01]  /*0900*/  @P0 IADD3 R4, PT, PT, -R5, R4, RZ ;  /* 0x0000000405040210 */ /* 0x000fe20007ffe1ff */
[----:B------:R-:W-:-:S03]  /*0910*/  @P0 VIADD R2, R2, 0x1 ;  /* 0x0000000102020836 */ /* 0x000fc60000000000 */
[----:B------:R-:W-:Y:S02]  /*0920*/  ISETP.GE.U32.AND P1, PT, R4, R5, PT ;  /* 0x000000050400720c */ /* 0x000fe40003f26070 */
[----:B------:R-:W-:-:S11]  /*0930*/  MOV R4, R6 ;  /* 0x0000000600047202 */ /* 0x000fd60000000f00 */
[----:B------:R-:W-:Y:S02]  /*0940*/  @P1 IADD3 R2, PT, PT, R2, 0x1, RZ ;  /* 0x0000000102021810 */ /* 0x000fe40007ffe0ff */
[----:B------:R-:W-:-:S05]  /*0950*/  @!P2 LOP3.LUT R2, RZ, R5, RZ, 0x33, !PT ;  /* 0x00000005ff02a212 */ /* 0x000fca00078e33ff */
[----:B------:R-:W-:-:S05]  /*0960*/  IMAD.IADD R2, R9, 0x1, R2 ;  /* 0x0000000109027824 */ /* 0x000fca00078e0202 */
[C---:B------:R-:W-:Y:S02]  /*0970*/  LOP3.LUT R3, R2.reuse, 0x3, RZ, 0xc0, !PT ;  /* 0x0000000302037812 */ /* 0x040fe400078ec0ff */
[----:B------:R-:W-:Y:S02]  /*0980*/  ISETP.GE.U32.AND P1, PT, R2, 0x3, PT ;  /* 0x000000030200780c */ /* 0x000fe40003f26070 */
[----:B------:R-:W-:-:S13]  /*0990*/  ISETP.NE.AND P0, PT, R3, 0x3, PT ;  /* 0x000000030300780c */ /* 0x000fda0003f05270 */
[----:B------:R-:W-:Y:S05]  /*09a0*/  @!P0 BRA `(.L_x_64) ;  /* 0x0000000000288947 */ /* 0x000fea0003800000 */
[----:B------:R-:W-:Y:S01]  /*09b0*/  VIADD R2, R2, 0x1 ;  /* 0x0000000102027836 */ /* 0x000fe20000000000 */
[----:B------:R-:W-:Y:S01]  /*09c0*/  MOV R3, RZ ;  /* 0x000000ff00037202 */ /* 0x000fe20000000f00 */
[----:B------:R-:W-:-:S03]  /*09d0*/  IMAD.MOV.U32 R4, RZ, RZ, R6 ;  /* 0x000000ffff047224 */ /* 0x000fc600078e0006 */
[----:B------:R-:W-:-:S07]  /*09e0*/  LOP3.LUT R2, R2, 0x3, RZ, 0xc0, !PT ;  /* 0x0000000302027812 */ /* 0x000fce00078ec0ff */
.L_x_65:
[----:B------:R-:W-:Y:S01]  /*09f0*/  LEA R8, R4, UR5, 0x2 ;  /* 0x0000000504087c11 */ /* 0x000fe2000f8e10ff */
[----:B------:R-:W-:Y:S01]  /*0a00*/  IMAD.IADD R4, R5, 0x1, R4 ;  /* 0x0000000105047824 */ /* 0x000fe200078e0204 */
[----:B------:R-:W-:-:S03]  /*0a10*/  IADD3 R3, PT, PT, R3, 0x1, RZ ;  /* 0x0000000103037810 */ /* 0x000fc60007ffe0ff */
[----:B------:R0:W-:Y:S01]  /*0a20*/  STS [R8], RZ ;  /* 0x000000ff08007388 */ /* 0x0001e20000000800 */
[----:B------:R-:W-:-:S13]  /*0a30*/  ISETP.NE.AND P0, PT, R3, R2, PT ;  /* 0x000000020300720c */ /* 0x000fda0003f05270 */
[----:B0-----:R-:W-:Y:S05]  /*0a40*/  @P0 BRA `(.L_x_65) ;  /* 0xfffffffc00e80947 */ /* 0x001fea000383ffff */
.L_x_64:
[----:B------:R-:W-:Y:S05]  /*0a50*/  BSYNC.RECONVERGENT B1 ;  /* 0x0000000000017941 */ /* 0x000fea0003800200 */
.L_x_63:
[----:B------:R-:W-:Y:S05]  /*0a60*/  @!P1 BRA `(.L_x_62) ;  /* 0x00000000002c9947 */ /* 0x000fea0003800000 */
.L_x_66:
[----:B---3--:R-:W-:Y:S01]  /*0a70*/  LEA R10, R4, UR5, 0x2 ;  /* 0x00000005040a7c11 */ /* 0x008fe2000f8e10ff */
[----:B------:R-:W-:-:S03]  /*0a80*/  IMAD R4, R5, 0x4, R4 ;  /* 0x0000000405047824 */ /* 0x000fc600078e0204 */
[----:B------:R-:W-:Y:S01]  /*0a90*/  LEA R2, R5, R10, 0x2 ;  /* 0x0000000a05027211 */ /* 0x000fe200078e10ff */
[----:B------:R3:W-:Y:S01]  /*0aa0*/  STS [R10], RZ ;  /* 0x000000ff0a007388 */ /* 0x0007e20000000800 */
[----:B------:R-:W-:-:S03]  /*0ab0*/  ISETP.GE.AND P0, PT, R4, UR15, PT ;  /* 0x0000000f04007c0c */ /* 0x000fc6000bf06270 */
[C---:B------:R-:W-:Y:S01]  /*0ac0*/  IMAD R8, R5.reuse, 0x4, R2 ;  /* 0x0000000405087824 */ /* 0x040fe200078e0202 */
[----:B------:R3:W-:Y:S04]  /*0ad0*/  STS [R2], RZ ;  /* 0x000000ff02007388 */ /* 0x0007e80000000800 */
[----:B------:R-:W-:Y:S01]  /*0ae0*/  LEA R3, R5, R8, 0x2 ;  /* 0x0000000805037211 */ /* 0x000fe200078e10ff */
[----:B------:R3:W-:Y:S04]  /*0af0*/  STS [R8], RZ ;  /* 0x000000ff08007388 */ /* 0x0007e80000000800 */
[----:B------:R3:W-:Y:S01]  /*0b00*/  STS [R3], RZ ;  /* 0x000000ff03007388 */ /* 0x0007e20000000800 */
[----:B------:R-:W-:Y:S05]  /*0b10*/  @!P0 BRA `(.L_x_66) ;  /* 0xfffffffc00d48947 */ /* 0x000fea000383ffff */
.L_x_62:
[----:B------:R-:W-:Y:S05]  /*0b20*/  BSYNC.RECONVERGENT B0 ;  /* 0x0000000000007941 */ /* 0x000fea0003800200 */
.L_x_61:
[----:B------:R-:W-:Y:S01]  /*0b30*/  ISETP.NE.AND P0, PT, R6, RZ, PT ;  /* 0x000000ff0600720c */ /* 0x000fe20003f05270 */
[----:B------:R-:W4:Y:S01]  /*0b40*/  LDCU UR4, c[0x0][0x3b0] ;  /* 0x00007600ff0477ac */ /* 0x000f220008000800 */
[----:B------:R-:W-:Y:S11]  /*0b50*/  BSSY.RECONVERGENT B0, `(.L_x_67) ;  /* 0x0000210000007945 */ /* 0x000ff60003800200 */
[----:B------:R-:W-:-:S05]  /*0b60*/  VOTEU.ALL UP0, P0 ;  /* 0x0000000000ff7886 */ /* 0x000fca0000000000 */
[----:B------:R-:W-:-:S09]  /*0b70*/  @!UP0 ULEA UR6, UR8, UR6, 0x18 ;  /* 0x0000000608068291 */ /* 0x000fd2000f8ec0ff */
[----:B------:R-:W-:Y:S01]  /*0b80*/  @!P0 STS [UR6], RZ ;  /* 0x000000ffff008988 */ /* 0x000fe20008000806 */
[----:B------:R-:W-:Y:S01]  /*0b90*/  BAR.SYNC.DEFER_BLOCKING 0x0 ;  /* 0x0000000000007b1d */ /* 0x000fe20000010000 */
[----:B----4-:R-:W-:-:S13]  /*0ba0*/  ISETP.GE.AND P0, PT, R7, UR4, PT ;  /* 0x0000000407007c0c */ /* 0x010fda000bf06270 */
[----:B------:R-:W-:Y:S05]  /*0bb0*/  @P0 BRA `(.L_x_68) ;  /* 0x0000002000240947 */ /* 0x000fea0003800000 */
[----:B--23--:R-:W2:Y:S01]  /*0bc0*/  LDC.64 R2, c[0x0][0x380] ;  /* 0x0000e000ff027b82 */ /* 0x00cea20000000a00 */
[----:B------:R-:W-:Y:S01]  /*0bd0*/  UISETP.GE.AND UP0, UPT, UR15, 0x1, UPT ;  /* 0x000000010f00788c */ /* 0x000fe2000bf06270 */
[----:B------:R-:W-:Y:S02]  /*0be0*/  IMAD R5, R7, R0, RZ ;  /* 0x0000000007057224 */ /* 0x000fe400078e02ff */
[----:B0-----:R-:W-:Y:S02]  /*0bf0*/  HFMA2 R9, -RZ, RZ, 0, 0 ;  /* 0x00000000ff097431 */ /* 0x001fe400000001ff */
[----:B--2---:R-:W-:-:S04]  /*0c00*/  IMAD.WIDE R2, R5, 0x4, R2 ;  /* 0x0000000405027825 */ /* 0x004fc800078e0202 */
[----:B------:R-:W-:Y:S05]  /*0c10*/  BRA.U !UP0, `(.L_x_69) ;  /* 0x0000000d08d47547 */ /* 0x000fea000b800000 */
[----:B------:R-:W-:-:S13]  /*0c20*/  ISETP.GE.AND P0, PT, R0, 0x1, PT ;  /* 0x000000010000780c */ /* 0x000fda0003f06270 */
[----:B------:R-:W-:Y:S05]  /*0c30*/  @!P0 BRA `(.L_x_70) ;  /* 0x0000000800d48947 */ /* 0x000fea0003800000 */
[C---:B------:R-:W-:Y:S01]  /*0c40*/  LOP3.LUT R23, R0.reuse, 0xf, RZ, 0xc0, !PT ;  /* 0x0000000f00177812 */ /* 0x040fe200078ec0ff */
[----:B------:R-:W-:Y:S01]  /*0c50*/  IMAD.MOV.U32 R11, RZ, RZ, 0x7f7fffff ;  /* 0x7f7fffffff0b7424 */ /* 0x000fe200078e00ff */
[C---:B------:R-:W-:Y:S01]  /*0c60*/  LOP3.LUT R24, R0.reuse, 0x7, RZ, 0xc0, !PT ;  /* 0x0000000700187812 */ /* 0x040fe200078ec0ff */
[----:B------:R-:W-:Y:S01]  /*0c70*/  IMAD.MOV.U32 R9, RZ, RZ, RZ ;  /* 0x000000ffff097224 */ /* 0x000fe200078e00ff */
[C---:B------:R-:W-:Y:S02]  /*0c80*/  LOP3.LUT R8, R0.reuse, 0x7ffffff0, RZ, 0xc0, !PT ;  /* 0x7ffffff000087812 */ /* 0x040fe400078ec0ff */
[----:B-1----:R-:W-:Y:S02]  /*0c90*/  LOP3.LUT R10, R0, 0x3, RZ, 0xc0, !PT ;  /* 0x00000003000a7812 */ /* 0x002fe400078ec0ff */
[----:B------:R-:W-:-:S07]  /*0ca0*/  MOV R13, RZ ;  /* 0x000000ff000d7202 */ /* 0x000fce0000000f00 */
.L_x_76:
[----:B------:R-:W0:Y:S01]  /*0cb0*/  LDCU UR4, c[0x0][0x3b4] ;  /* 0x00007680ff0477ac */ /* 0x000e220008000800 */
[----:B------:R-:W-:Y:S02]  /*0cc0*/  HFMA2 R15, -RZ, RZ, 0, 0 ;  /* 0x00000000ff0f7431 */ /* 0x000fe400000001ff */
[----:B------:R-:W-:Y:S01]  /*0cd0*/  IMAD.MOV.U32 R12, RZ, RZ, RZ ;  /* 0x000000ffff0c7224 */ /* 0x000fe200078e00ff */
[----:B0-----:R-:W-:-:S04]  /*0ce0*/  MOV R0, UR4 ;  /* 0x0000000400007c02 */ /* 0x001fc80008000f00 */
[----:B------:R-:W-:-:S13]  /*0cf0*/  ISETP.GE.U32.AND P0, PT, R0, 0x10, PT ;  /* 0x000000100000780c */ /* 0x000fda0003f06070 */
[----:B------:R-:W-:Y:S05]  /*0d00*/  @!P0 BRA `(.L_x_71) ;  /* 0x0000000400248947 */ /* 0x000fea0003800000 */
[----:B------:R-:W-:Y:S01]  /*0d10*/  IMAD.MOV.U32 R12, RZ, RZ, RZ ;  /* 0x000000ffff0c7224 */ /* 0x000fe200078e00ff */
[----:B------:R-:W-:-:S07]  /*0d20*/  MOV R15, RZ ;  /* 0x000000ff000f7202 */ /* 0x000fce0000000f00 */
.L_x_72:
[----:B------:R-:W-:-:S05]  /*0d30*/  IMAD.WIDE.U32 R4, R15, 0x4, R2 ;  /* 0x000000040f047825 */ /* 0x000fca00078e0002 */
[----:B------:R-:W2:Y:S04]  /*0d40*/  LDG.E R25, desc[UR12][R4.64] ;  /* 0x0000000c04197981 */ /* 0x000ea8000c1e1900 */
[----:B------:R-:W3:Y:S04]  /*0d50*/  LDG.E R21, desc[UR12][R4.64+0x4] ;  /* 0x0000040c04157981 */ /* 0x000ee8000c1e1900 */
[----:B------:R-:W4:Y:S04]  /*0d60*/  LDG.E R18, desc[UR12][R4.64+0x8] ;  /* 0x0000080c04127981 */ /* 0x000f28000c1e1900 */
[----:B------:R-:W5:Y:S04]  /*0d70*/  LDG.E R20, desc[UR12][R4.64+0xc] ;  /* 0x00000c0c04147981 */ /* 0x000f68000c1e1900 */
[----:B------:R-:W5:Y:S04]  /*0d80*/  LDG.E R19, desc[UR12][R4.64+0x10] ;  /* 0x0000100c04137981 */ /* 0x000f68000c1e1900 */
[----:B------:R-:W5:Y:S04]  /*0d90*/  LDG.E R17, desc[UR12][R4.64+0x14] ;  /* 0x0000140c04117981 */ /* 0x000f68000c1e1900 */
[----:B------:R-:W5:Y:S01]  /*0da0*/  LDG.E R16, desc[UR12][R4.64+0x18] ;  /* 0x0000180c04107981 */ /* 0x000f62000c1e1900 */
[----:B------:R-:W-:-:S05]  /*0db0*/  IMAD R14, R13, R0, R15 ;  /* 0x000000000d0e7224 */ /* 0x000fca00078e020f */
[----:B------:R-:W-:-:S05]  /*0dc0*/  LEA R14, R14, UR7, 0x2 ;  /* 0x000000070e0e7c11 */ /* 0x000fca000f8e10ff */
[----:B------:R-:W2:Y:S04]  /*0dd0*/  LDS R26, [R14] ;  /* 0x000000000e1a7984 */ /* 0x000ea80000000800 */
[----:B------:R-:W3:Y:S04]  /*0de0*/  LDS R22, [R14+0x4] ;  /* 0x000004000e167984 */ /* 0x000ee80000000800 */
[----:B------:R-:W4:Y:S04]  /*0df0*/  LDS R27, [R14+0x8] ;  /* 0x000008000e1b7984 */ /* 0x000f280000000800 */
[----:B------:R-:W-:Y:S01]  /*0e00*/  LDS R29, [R14+0x20] ;  /* 0x000020000e1d7984 */ /* 0x000fe20000000800 */
[----:B--2---:R-:W-:-:S04]  /*0e10*/  FADD R25, R25, -R26 ;  /* 0x8000001a19197221 */ /* 0x004fc80000000000 */
[----:B------:R-:W-:Y:S02]  /*0e20*/  FFMA R25, R25, R25, R12 ;  /* 0x0000001919197223 */ /* 0x000fe4000000000c */
[----:B------:R-:W2:Y:S01]  /*0e30*/  LDG.E R12, desc[UR12][R4.64+0x1c] ;  /* 0x00001c0c040c7981 */ /* 0x000ea2000c1e1900 */
[----:B---3--:R-:W-:Y:S01]  /*0e40*/  FADD R22, R21, -R22 ;  /* 0x8000001615167221 */ /* 0x008fe20000000000 */
[----:B----4-:R-:W-:Y:S02]  /*0e50*/  FADD R26, R18, -R27 ;  /* 0x8000001b121a7221 */ /* 0x010fe40000000000 */
[----:B------:R-:W5:Y:S01]  /*0e60*/  LDS R21, [R14+0xc] ;  /* 0x00000c000e157984 */ /* 0x000f620000000800 */
[----:B------:R-:W-:-:S03]  /*0e70*/  FFMA R25, R22, R22, R25 ;  /* 0x0000001616197223 */ /* 0x000fc60000000019 */
[----:B------:R-:W0:Y:S01]  /*0e80*/  LDS R22, [R14+0x10] ;  /* 0x000010000e167984 */ /* 0x000e220000000800 */
[----:B------:R-:W-:-:S03]  /*0e90*/  FFMA R25, R26, R26, R25 ;  /* 0x0000001a1a197223 */ /* 0x000fc60000000019 */
[----:B------:R-:W3:Y:S04]  /*0ea0*/  LDG.E R18, desc[UR12][R4.64+0x20] ;  /* 0x0000200c04127981 */ /* 0x000ee8000c1e1900 */
[----:B------:R-:W1:Y:S01]  /*0eb0*/  LDS R26, [R14+0x14] ;  /* 0x000014000e1a7984 */ /* 0x000e620000000800 */
[----:B-----5:R-:W-:-:S03]  /*0ec0*/  FADD R28, R20, -R21 ;  /* 0x80000015141c7221 */ /* 0x020fc60000000000 */
[----:B------:R-:W4:Y:S01]  /*0ed0*/  LDG.E R20, desc[UR12][R4.64+0x24] ;  /* 0x0000240c04147981 */ /* 0x000f22000c1e1900 */
[----:B------:R-:W-:Y:S01]  /*0ee0*/  FFMA R28, R28, R28, R25 ;  /* 0x0000001c1c1c7223 */ /* 0x000fe20000000019 */
[----:B0-----:R-:W-:Y:S02]  /*0ef0*/  FADD R21, R19, -R22 ;  /* 0x8000001613157221 */ /* 0x001fe40000000000 */
[----:B------:R-:W0:Y:S04]  /*0f00*/  LDS R25, [R14+0x18] ;  /* 0x000018000e197984 */ /* 0x000e280000000800 */
[----:B------:R-:W5:Y:S01]  /*0f10*/  LDG.E R19, desc[UR12][R4.64+0x28] ;  /* 0x0000280c04137981 */ /* 0x000f62000c1e1900 */
[----:B------:R-:W-:Y:S01]  /*0f20*/  FFMA R28, R21, R21, R28 ;  /* 0x00000015151c7223 */ /* 0x000fe2000000001c */
[----:B-1----:R-:W-:-:S02]  /*0f30*/  FADD R17, R17, -R26 ;  /* 0x8000001a11117221 */ /* 0x002fc40000000000 */
[----:B------:R-:W5:Y:S04]  /*0f40*/  LDG.E R21, desc[UR12][R4.64+0x2c] ;  /* 0x00002c0c04157981 */ /* 0x000f68000c1e1900 */
[----:B------:R-:W5:Y:S01]  /*0f50*/  LDG.E R22, desc[UR12][R4.64+0x30] ;  /* 0x0000300c04167981 */ /* 0x000f62000c1e1900 */
[----:B------:R-:W-:-:S03]  /*0f60*/  FFMA R28, R17, R17, R28 ;  /* 0x00000011111c7223 */ /* 0x000fc6000000001c */
[----:B------:R-:W5:Y:S01]  /*0f70*/  LDG.E R17, desc[UR12][R4.64+0x34] ;  /* 0x0000340c04117981 */ /* 0x000f62000c1e1900 */
[----:B0-----:R-:W-:-:S03]  /*0f80*/  FADD R27, R16, -R25 ;  /* 0x80000019101b7221 */ /* 0x001fc60000000000 */
[----:B------:R-:W5:Y:S04]  /*0f90*/  LDG.E R16, desc[UR12][R4.64+0x38] ;  /* 0x0000380c04107981 */ /* 0x000f68000c1e1900 */
[----:B------:R0:W5:Y:S01]  /*0fa0*/  LDG.E R25, desc[UR12][R4.64+0x3c] ;  /* 0x00003c0c04197981 */ /* 0x000162000c1e1900 */
[----:B------:R-:W-:Y:S01]  /*0fb0*/  FFMA R28, R27, R27, R28 ;  /* 0x0000001b1b1c7223 */ /* 0x000fe2000000001c */
[----:B------:R-:W-:Y:S02]  /*0fc0*/  VIADD R15, R15, 0x10 ;  /* 0x000000100f0f7836 */ /* 0x000fe40000000000 */
[----:B------:R-:W2:Y:S03]  /*0fd0*/  LDS R27, [R14+0x1c] ;  /* 0x00001c000e1b7984 */ /* 0x000ea60000000800 */
[----:B------:R-:W-:Y:S01]  /*0fe0*/  ISETP.NE.AND P0, PT, R15, R8, PT ;  /* 0x000000080f00720c */ /* 0x000fe20003f05270 */
[----:B0-----:R-:W-:Y:S04]  /*0ff0*/  LDS R5, [R14+0x30] ;  /* 0x000030000e057984 */ /* 0x001fe80000000800 */
[----:B------:R-:W-:Y:S01]  /*1000*/  LDS R4, [R14+0x34] ;  /* 0x000034000e047984 */ /* 0x000fe20000000800 */
[----:B--2---:R-:W-:-:S03]  /*1010*/  FADD R27, R12, -R27 ;  /* 0x8000001b0c1b7221 */ /* 0x004fc60000000000 */
[----:B------:R-:W-:Y:S01]  /*1020*/  LDS R12, [R14+0x28] ;  /* 0x000028000e0c7984 */ /* 0x000fe20000000800 */
[----:B------:R-:W-:-:S03]  /*1030*/  FFMA R28, R27, R27, R28 ;  /* 0x0000001b1b1c7223 */ /* 0x000fc6000000001c */
[----:B------:R-:W4:Y:S01]  /*1040*/  LDS R27, [R14+0x24] ;  /* 0x000024000e1b7984 */ /* 0x000f220000000800 */
[----:B---3--:R-:W-:-:S03]  /*1050*/  FADD R29, R18, -R29 ;  /* 0x8000001d121d7221 */ /* 0x008fc60000000000 */
[----:B------:R-:W0:Y:S01]  /*1060*/  LDS R18, [R14+0x2c] ;  /* 0x00002c000e127984 */ /* 0x000e220000000800 */
[----:B------:R-:W-:Y:S01]  /*1070*/  FFMA R28, R29, R29, R28 ;  /* 0x0000001d1d1c7223 */ /* 0x000fe2000000001c */
[----:B----4-:R-:W-:-:S04]  /*1080*/  FADD R27, R20, -R27 ;  /* 0x8000001b141b7221 */ /* 0x010fc80000000000 */
[----:B------:R-:W-:Y:S01]  /*1090*/  FFMA R28, R27, R27, R28 ;  /* 0x0000001b1b1c7223 */ /* 0x000fe2000000001c */
[----:B-----5:R-:W-:Y:S02]  /*10a0*/  FADD R27, R19, -R12 ;  /* 0x8000000c131b7221 */ /* 0x020fe40000000000 */
[----:B------:R-:W1:Y:S02]  /*10b0*/  LDS R19, [R14+0x38] ;  /* 0x000038000e137984 */ /* 0x000e640000000800 */
[----:B------:R-:W-:Y:S01]  /*10c0*/  FFMA R28, R27, R27, R28 ;  /* 0x0000001b1b1c7223 */ /* 0x000fe2000000001c */
[----:B0-----:R-:W-:Y:S01]  /*10d0*/  FADD R21, R21, -R18 ;  /* 0x8000001215157221 */ /* 0x001fe20000000000 */
[----:B------:R-:W0:Y:S01]  /*10e0*/  LDS R12, [R14+0x3c] ;  /* 0x00003c000e0c7984 */ /* 0x000e220000000800 */
[----:B------:R-:W-:Y:S02]  /*10f0*/  FADD R5, R22, -R5 ;  /* 0x8000000516057221 */ /* 0x000fe40000000000 */
[----:B------:R-:W-:Y:S01]  /*1100*/  FFMA R28, R21, R21, R28 ;  /* 0x00000015151c7223 */ /* 0x000fe2000000001c */
[----:B------:R-:W-:-:S03]  /*1110*/  FADD R17, R17, -R4 ;  /* 0x8000000411117221 */ /* 0x000fc60000000000 */
[----:B------:R-:W-:-:S04]  /*1120*/  FFMA R28, R5, R5, R28 ;  /* 0x00000005051c7223 */ /* 0x000fc8000000001c */
[----:B------:R-:W-:Y:S01]  /*1130*/  FFMA R28, R17, R17, R28 ;  /* 0x00000011111c7223 */ /* 0x000fe2000000001c */
[----:B-1----:R-:W-:Y:S01]  /*1140*/  FADD R19, R16, -R19 ;  /* 0x8000001310137221 */ /* 0x002fe20000000000 */
[----:B0-----:R-:W-:-:S03]  /*1150*/  FADD R25, R25, -R12 ;  /* 0x8000000c19197221 */ /* 0x001fc60000000000 */
[----:B------:R-:W-:-:S04]  /*1160*/  FFMA R28, R19, R19, R28 ;  /* 0x00000013131c7223 */ /* 0x000fc8000000001c */
[----:B------:R-:W-:Y:S01]  /*1170*/  FFMA R12, R25, R25, R28 ;  /* 0x00000019190c7223 */ /* 0x000fe2000000001c */
[----:B------:R-:W-:Y:S06]  /*1180*/  @P0 BRA `(.L_x_72) ;  /* 0xfffffff800e80947 */ /* 0x000fec000383ffff */
[----:B------:R-:W-:-:S07]  /*1190*/  MOV R15, R8 ;  /* 0x00000008000f7202 */ /* 0x000fce0000000f00 */
.L_x_71:
[----:B------:R-:W-:-:S13]  /*11a0*/  ISETP.NE.AND P0, PT, R23, RZ, PT ;  /* 0x000000ff1700720c */ /* 0x000fda0003f05270 */
[----:B------:R-:W-:Y:S05]  /*11b0*/  @!P0 BRA `(.L_x_73) ;  /* 0x0000000400508947 */ /* 0x000fea0003800000 */
[----:B------:R-:W-:Y:S01]  /*11c0*/  VIADD R4, R23, 0xffffffff ;  /* 0xffffffff17047836 */ /* 0x000fe20000000000 */
[----:B------:R-:W-:-:S04]  /*11d0*/  ISETP.NE.AND P1, PT, R24, RZ, PT ;  /* 0x000000ff1800720c */ /* 0x000fc80003f25270 */
[----:B------:R-:W-:-:S13]  /*11e0*/  ISETP.GE.U32.AND P0, PT, R4, 0x7, PT ;  /* 0x000000070400780c */ /* 0x000fda0003f06070 */
[----:B------:R-:W-:Y:S05]  /*11f0*/  @!P0 BRA `(.L_x_74) ;  /* 0x0000000000908947 */ /* 0x000fea0003800000 */
[----:B------:R-:W-:-:S05]  /*1200*/  IMAD.WIDE.U32 R4, R15, 0x4, R2 ;  /* 0x000000040f047825 */ /* 0x000fca00078e0002 */
[----:B------:R-:W2:Y:S04]  /*1210*/  LDG.E R25, desc[UR12][R4.64] ;  /* 0x0000000c04197981 */ /* 0x000ea8000c1e1900 */
[----:B------:R-:W3:Y:S04]  /*1220*/  LDG.E R22, desc[UR12][R4.64+0x4] ;  /* 0x0000040c04167981 */ /* 0x000ee8000c1e1900 */
[----:B------:R-:W4:Y:S04]  /*1230*/  LDG.E R19, desc[UR12][R4.64+0x8] ;  /* 0x0000080c04137981 */ /* 0x000f28000c1e1900 */
[----:B------:R-:W5:Y:S04]  /*1240*/  LDG.E R18, desc[UR12][R4.64+0xc] ;  /* 0x00000c0c04127981 */ /* 0x000f68000c1e1900 */
[----:B------:R-:W5:Y:S04]  /*1250*/  LDG.E R17, desc[UR12][R4.64+0x10] ;  /* 0x0000100c04117981 */ /* 0x000f68000c1e1900 */
[----:B------:R-:W4:Y:S04]  /*1260*/  LDG.E R16, desc[UR12][R4.64+0x14] ;  /* 0x0000140c04107981 */ /* 0x000f28000c1e1900 */
[----:B------:R-:W5:Y:S04]  /*1270*/  LDG.E R14, desc[UR12][R4.64+0x18] ;  /* 0x0000180c040e7981 */ /* 0x000f68000c1e1900 */
[----:B------:R0:W5:Y:S01]  /*1280*/  LDG.E R20, desc[UR12][R4.64+0x1c] ;  /* 0x00001c0c04147981 */ /* 0x000162000c1e1900 */
[----:B------:R-:W-:Y:S01]  /*1290*/  IMAD R21, R13, R0, R15 ;  /* 0x000000000d157224 */ /* 0x000fe200078e020f */
[----:B------:R-:W-:-:S04]  /*12a0*/  IADD3 R15, PT, PT, R15, 0x8, RZ ;  /* 0x000000080f0f7810 */ /* 0x000fc80007ffe0ff */
[----:B------:R-:W-:-:S05]  /*12b0*/  LEA R21, R21, UR7, 0x2 ;  /* 0x0000000715157c11 */ /* 0x000fca000f8e10ff */
[----:B------:R-:W2:Y:S04]  /*12c0*/  LDS R26, [R21] ;  /* 0x00000000151a7984 */ /* 0x000ea80000000800 */
[----:B------:R-:W3:Y:S04]  /*12d0*/  LDS R29, [R21+0x4] ;  /* 0x00000400151d7984 */ /* 0x000ee80000000800 */
[----:B0-----:R-:W4:Y:S01]  /*12e0*/  LDS R5, [R21+0x14] ;  /* 0x0000140015057984 */ /* 0x001f220000000800 */
[----:B--2---:R-:W-:-:S03]  /*12f0*/  FADD R25, R25, -R26 ;  /* 0x8000001a19197221 */ /* 0x004fc60000000000 */
[----:B------:R-:W0:Y:S01]  /*1300*/  LDS R26, [R21+0x8] ;  /* 0x00000800151a7984 */ /* 0x000e220000000800 */
[----:B------:R-:W-:Y:S01]  /*1310*/  FFMA R27, R25, R25, R12 ;  /* 0x00000019191b7223 */ /* 0x000fe2000000000c */
[----:B---3--:R-:W-:Y:S02]  /*1320*/  FADD R22, R22, -R29 ;  /* 0x8000001d16167221 */ /* 0x008fe40000000000 */
[----:B------:R-:W5:Y:S02]  /*1330*/  LDS R25, [R21+0xc] ;  /* 0x00000c0015197984 */ /* 0x000f640000000800 */
[----:B------:R-:W-:Y:S02]  /*1340*/  FFMA R22, R22, R22, R27 ;  /* 0x0000001616167223 */ /* 0x000fe4000000001b */
[----:B------:R-:W1:Y:S04]  /*1350*/  LDS R12, [R21+0x10] ;  /* 0x00001000150c7984 */ /* 0x000e680000000800 */
[----:B------:R-:W2:Y:S01]  /*1360*/  LDS R27, [R21+0x1c] ;  /* 0x00001c00151b7984 */ /* 0x000ea20000000800 */
[----:B----4-:R-:W-:Y:S01]  /*1370*/  FADD R5, R16, -R5 ;  /* 0x8000000510057221 */ /* 0x010fe20000000000 */
[----:B0-----:R-:W-:-:S02]  /*1380*/  FADD R29, R19, -R26 ;  /* 0x8000001a131d7221 */ /* 0x001fc40000000000 */
[----:B------:R-:W0:Y:S02]  /*1390*/  LDS R19, [R21+0x18] ;  /* 0x0000180015137984 */ /* 0x000e240000000800 */
[----:B------:R-:W-:Y:S01]  /*13a0*/  FFMA R22, R29, R29, R22 ;  /* 0x0000001d1d167223 */ /* 0x000fe20000000016 */
[----:B-----5:R-:W-:Y:S01]  /*13b0*/  FADD R25, R18, -R25 ;  /* 0x8000001912197221 */ /* 0x020fe20000000000 */
[----:B-1----:R-:W-:-:S03]  /*13c0*/  FADD R17, R17, -R12 ;  /* 0x8000000c11117221 */ /* 0x002fc60000000000 */
[----:B------:R-:W-:Y:S01]  /*13d0*/  FFMA R22, R25, R25, R22 ;  /* 0x0000001919167223 */ /* 0x000fe20000000016 */
[----:B--2---:R-:W-:-:S03]  /*13e0*/  FADD R27, R20, -R27 ;  /* 0x8000001b141b7221 */ /* 0x004fc60000000000 */
[----:B------:R-:W-:-:S04]  /*13f0*/  FFMA R22, R17, R17, R22 ;  /* 0x0000001111167223 */ /* 0x000fc80000000016 */
[----:B------:R-:W-:Y:S01]  /*1400*/  FFMA R22, R5, R5, R22 ;  /* 0x0000000505167223 */ /* 0x000fe20000000016 */
[----:B0-----:R-:W-:-:S04]  /*1410*/  FADD R19, R14, -R19 ;  /* 0x800000130e137221 */ /* 0x001fc80000000000 */
[----:B------:R-:W-:-:S04]  /*1420*/  FFMA R22, R19, R19, R22 ;  /* 0x0000001313167223 */ /* 0x000fc80000000016 */
[----:B------:R-:W-:-:S07]  /*1430*/  FFMA R12, R27, R27, R22 ;  /* 0x0000001b1b0c7223 */ /* 0x000fce0000000016 */
.L_x_74:
        /* <DEDUP_REMOVED lines=9> */
[----:B------:R-:W5:Y:S01]  /*14d0*/  LDG.E R20, desc[UR12][R4.64+0xc] ;  /* 0x00000c0c04147981 */ /* 0x000f62000c1e1900 */
[----:B------:R-:W-:Y:S01]  /*14e0*/  IMAD R17, R13, R0, R15 ;  /* 0x000000000d117224 */ /* 0x000fe200078e020f */
[----:B------:R-:W-:-:S04]  /*14f0*/  IADD3 R15, PT, PT, R15, 0x4, RZ ;  /* 0x000000040f0f7810 */ /* 0x000fc80007ffe0ff */
[----:B------:R-:W-:-:S05]  /*1500*/  LEA R17, R17, UR7, 0x2 ;  /* 0x0000000711117c11 */ /* 0x000fca000f8e10ff */
[----:B------:R-:W2:Y:S04]  /*1510*/  LDS R19, [R17] ;  /* 0x0000000011137984 */ /* 0x000ea80000000800 */
[----:B------:R-:W3:Y:S04]  /*1520*/  LDS R21, [R17+0x4] ;  /* 0x0000040011157984 */ /* 0x000ee80000000800 */
[----:B------:R-:W4:Y:S04]  /*1530*/  LDS R25, [R17+0x8] ;  /* 0x0000080011197984 */ /* 0x000f280000000800 */
[----:B------:R-:W5:Y:S01]  /*1540*/  LDS R27, [R17+0xc] ;  /* 0x00000c00111b7984 */ /* 0x000f620000000800 */
[----:B--2---:R-:W-:-:S04]  /*1550*/  FADD R19, R16, -R19 ;  /* 0x8000001310137221 */ /* 0x004fc80000000000 */
[----:B------:R-:W-:Y:S01]  /*1560*/  FFMA R12, R19, R19, R12 ;  /* 0x00000013130c7223 */ /* 0x000fe2000000000c */
[----:B---3--:R-:W-:Y:S01]  /*1570*/  FADD R21, R18, -R21 ;  /* 0x8000001512157221 */ /* 0x008fe20000000000 */
[----:B----4-:R-:W-:-:S03]  /*1580*/  FADD R25, R14, -R25 ;  /* 0x800000190e197221 */ /* 0x010fc60000000000 */
[----:B------:R-:W-:Y:S01]  /*1590*/  FFMA R12, R21, R21, R12 ;  /* 0x00000015150c7223 */ /* 0x000fe2000000000c */
[----:B-----5:R-:W-:-:S03]  /*15a0*/  FADD R27, R20, -R27 ;  /* 0x8000001b141b7221 */ /* 0x020fc60000000000 */
[----:B------:R-:W-:-:S04]  /*15b0*/  FFMA R12, R25, R25, R12 ;  /* 0x00000019190c7223 */ /* 0x000fc8000000000c */
[----:B------:R-:W-:-:S07]  /*15c0*/  FFMA R12, R27, R27, R12 ;  /* 0x0000001b1b0c7223 */ /* 0x000fce000000000c */
.L_x_75:
[----:B------:R-:W-:Y:S05]  /*15d0*/  @!P1 BRA `(.L_x_73) ;  /* 0x0000000000489947 */ /* 0x000fea0003800000 */
[----:B------:R-:W-:-:S05]  /*15e0*/  IMAD.WIDE.U32 R4, R15, 0x4, R2 ;  /* 0x000000040f047825 */ /* 0x000fca00078e0002 */
[----:B------:R-:W2:Y:S01]  /*15f0*/  LDG.E R14, desc[UR12][R4.64] ;  /* 0x0000000c040e7981 */ /* 0x000ea2000c1e1900 */
[----:B------:R-:W-:Y:S01]  /*1600*/  IMAD R15, R13, R0, R15 ;  /* 0x000000000d0f7224 */ /* 0x000fe200078e020f */
[----:B------:R-:W-:-:S04]  /*1610*/  ISETP.NE.AND P0, PT, R10, 0x1, PT ;  /* 0x000000010a00780c */ /* 0x000fc80003f05270 */
[----:B------:R-:W-:-:S05]  /*1620*/  LEA R18, R15, UR7, 0x2 ;  /* 0x000000070f127c11 */ /* 0x000fca000f8e10ff */
[----:B------:R-:W2:Y:S02]  /*1630*/  LDS R15, [R18] ;  /* 0x00000000120f7984 */ /* 0x000ea40000000800 */
[----:B--2---:R-:W-:-:S04]  /*1640*/  FADD R15, R14, -R15 ;  /* 0x8000000f0e0f7221 */ /* 0x004fc80000000000 */
[----:B------:R-:W-:Y:S01]  /*1650*/  FFMA R12, R15, R15, R12 ;  /* 0x0000000f0f0c7223 */ /* 0x000fe2000000000c */
[----:B------:R-:W-:Y:S06]  /*1660*/  @!P0 BRA `(.L_x_73) ;  /* 0x0000000000248947 */ /* 0x000fec0003800000 */
[----:B------:R-:W-:Y:S01]  /*1670*/  ISETP.NE.AND P0, PT, R10, 0x2, PT ;  /* 0x000000020a00780c */ /* 0x000fe20003f05270 */
[----:B------:R-:W2:Y:S04]  /*1680*/  LDG.E R14, desc[UR12][R4.64+0x4] ;  /* 0x0000040c040e7981 */ /* 0x000ea8000c1e1900 */
[----:B------:R-:W2:Y:S08]  /*1690*/  LDS R15, [R18+0x4] ;  /* 0x00000400120f7984 */ /* 0x000eb00000000800 */
[----:B------:R-:W3:Y:S04]  /*16a0*/  @P0 LDG.E R16, desc[UR12][R4.64+0x8] ;  /* 0x0000080c04100981 */ /* 0x000ee8000c1e1900 */
[----:B------:R-:W3:Y:S01]  /*16b0*/  @P0 LDS R17, [R18+0x8] ;  /* 0x0000080012110984 */ /* 0x000ee20000000800 */
[----:B--2---:R-:W-:-:S04]  /*16c0*/  FADD R15, R14, -R15 ;  /* 0x8000000f0e0f7221 */ /* 0x004fc80000000000 */
[----:B------:R-:W-:Y:S01]  /*16d0*/  FFMA R12, R15, R15, R12 ;  /* 0x0000000f0f0c7223 */ /* 0x000fe2000000000c */
[----:B---3--:R-:W-:-:S04]  /*16e0*/  @P0 FADD R17, R16, -R17 ;  /* 0x8000001110110221 */ /* 0x008fc80000000000 */
[----:B------:R-:W-:-:S07]  /*16f0*/  @P0 FFMA R12, R17, R17, R12 ;  /* 0x00000011110c0223 */ /* 0x000fce000000000c */
.L_x_73:
[----:B------:R-:W0:Y:S01]  /*1700*/  LDCU UR4, c[0x0][0x3b8] ;  /* 0x00007700ff0477ac */ /* 0x000e220008000800 */
[----:B------:R-:W-:Y:S01]  /*1710*/  VIADD R4, R13, 0x1 ;  /* 0x000000010d047836 */ /* 0x000fe20000000000 */
[----:B------:R-:W-:-:S04]  /*1720*/  FSETP.GEU.AND P0, PT, R12, R11, PT ;  /* 0x0000000b0c00720b */ /* 0x000fc80003f0e000 */
[----:B------:R-:W-:Y:S02]  /*1730*/  SEL R9, R13, R9, !P0 ;  /* 0x000000090d097207 */ /* 0x000fe40004000000 */
[----:B------:R-:W-:Y:S02]  /*1740*/  FSEL R11, R12, R11, !P0 ;  /* 0x0000000b0c0b7208 */ /* 0x000fe40004000000 */
[----:B0-----:R-:W-:-:S13]  /*1750*/  ISETP.NE.AND P1, PT, R4, UR4, PT ;  /* 0x0000000404007c0c */ /* 0x001fda000bf25270 */
[----:B------:R-:W-:Y:S05]  /*1760*/  @!P1 BRA `(.L_x_69) ;  /* 0x0000000400009947 */ /* 0x000fea0003800000 */
[----:B------:R-:W-:Y:S01]  /*1770*/  MOV R13, R4 ;  /* 0x00000004000d7202 */ /* 0x000fe20000000f00 */
[----:B------:R-:W-:Y:S06]  /*1780*/  BRA `(.L_x_76) ;  /* 0xfffffff400487947 */ /* 0x000fec000383ffff */
.L_x_70:
[----:B------:R-:W-:Y:S01]  /*1790*/  UISETP.GE.U32.AND UP0, UPT, UR15, 0x4, UPT ;  /* 0x000000040f00788c */ /* 0x000fe2000bf06070 */
[----:B------:R-:W-:Y:S01]  /*17a0*/  IMAD.MOV.U32 R4, RZ, RZ, 0x7f7fffff ;  /* 0x7f7fffffff047424 */ /* 0x000fe200078e00ff */
[----:B------:R-:W-:Y:S01]  /*17b0*/  CS2R R8, SRZ ;  /* 0x0000000000087805 */ /* 0x000fe2000001ff00 */
[----:B------:R-:W-:-:S06]  /*17c0*/  ULOP3.LUT UR6, UR15, 0x3, URZ, 0xc0, !UPT ;  /* 0x000000030f067892 */ /* 0x000fcc000f8ec0ff */
[----:B------:R-:W-:Y:S06]  /*17d0*/  BRA.U !UP0, `(.L_x_77) ;  /* 0x0000000108bc7547 */ /* 0x000fec000b800000 */
[----:B------:R-:W-:Y:S01]  /*17e0*/  ULOP3.LUT UR4, UR15, 0x7ffffffc, URZ, 0xc0, !UPT ;  /* 0x7ffffffc0f047892 */ /* 0x000fe2000f8ec0ff */
[----:B------:R-:W-:Y:S01]  /*17f0*/  HFMA2 R9, -RZ, RZ, 0, 0 ;  /* 0x00000000ff097431 */ /* 0x000fe200000001ff */
[----:B------:R-:W-:Y:S01]  /*1800*/  MOV R4, 0x7f7fffff ;  /* 0x7f7fffff00047802 */ /* 0x000fe20000000f00 */
[----:B------:R-:W-:Y:S01]  /*1810*/  IMAD.MOV.U32 R5, RZ, RZ, RZ ;  /* 0x000000ffff057224 */ /* 0x000fe200078e00ff */
[----:B------:R-:W-:Y:S02]  /*1820*/  UISETP.GT.AND UP0, UPT, UR4, URZ, UPT ;  /* 0x000000ff0400728c */ /* 0x000fe4000bf04270 */
[----:B------:R-:W-:-:S07]  /*1830*/  IMAD.U32 R8, RZ, RZ, UR4 ;  /* 0x00000004ff087e24 */ /* 0x000fce000f8e00ff */
[----:B------:R-:W-:Y:S05]  /*1840*/  BRA.U !UP0, `(.L_x_78) ;  /* 0x0000000108887547 */ /* 0x000fea000b800000 */
[----:B-1----:R-:W-:Y:S02]  /*1850*/  IADD3 R10, PT, PT, R8, -R5, RZ ;  /* 0x80000005080a7210 */ /* 0x002fe40007ffe0ff */
[----:B------:R-:W-:Y:S02]  /*1860*/  PLOP3.LUT P0, PT, PT, PT, PT, 0x80, 0x8 ;  /* 0x000000000008781c */ /* 0x000fe40003f0f070 */
[----:B------:R-:W-:-:S13]  /*1870*/  ISETP.GT.AND P1, PT, R10, 0xc, PT ;  /* 0x0000000c0a00780c */ /* 0x000fda0003f24270 */
[----:B------:R-:W-:Y:S05]  /*1880*/  @!P1 BRA `(.L_x_79) ;  /* 0x0000000000449947 */ /* 0x000fea0003800000 */
[----:B------:R-:W-:Y:S01]  /*1890*/  PLOP3.LUT P0, PT, PT, PT, PT, 0x8, 0x80 ;  /* 0x000000000080781c */ /* 0x000fe20003f0e170 */
[----:B------:R-:W-:-:S12]  /*18a0*/  VIADD R10, R8, 0xfffffff4 ;  /* 0xfffffff4080a7836 */ /* 0x000fd80000000000 */
.L_x_80:
[----:B------:R-:W-:-:S04]  /*18b0*/  FSETP.GT.AND P2, PT, R4, RZ, PT ;  /* 0x000000ff0400720b */ /* 0x000fc80003f44000 */
[----:B------:R-:W-:Y:S02]  /*18c0*/  FSEL R4, R4, RZ, !P2 ;  /* 0x000000ff04047208 */ /* 0x000fe40005000000 */
[----:B------:R-:W-:Y:S02]  /*18d0*/  SEL R9, R5, R9, P2 ;  /* 0x0000000905097207 */ /* 0x000fe40001000000 */
[----:B------:R-:W-:-:S04]  /*18e0*/  FSETP.GT.AND P3, PT, R4, RZ, PT ;  /* 0x000000ff0400720b */ /* 0x000fc80003f64000 */
[----:B------:R-:W-:-:S04]  /*18f0*/  FSEL R4, R4, RZ, !P3 ;  /* 0x000000ff04047208 */ /* 0x000fc80005800000 */
[----:B------:R-:W-:-:S04]  /*1900*/  FSETP.GT.AND P4, PT, R4, RZ, PT ;  /* 0x000000ff0400720b */ /* 0x000fc80003f84000 */
[----:B------:R-:W-:Y:S02]  /*1910*/  FSEL R4, R4, RZ, !P4 ;  /* 0x000000ff04047208 */ /* 0x000fe40006000000 */
[----:B------:R-:W-:Y:S02]  /*1920*/  @P3 IADD3 R9, PT, PT, R5, 0x4, RZ ;  /* 0x0000000405093810 */ /* 0x000fe40007ffe0ff */
[----:B------:R-:W-:-:S04]  /*1930*/  FSETP.GT.AND P1, PT, R4, RZ, PT ;  /* 0x000000ff0400720b */ /* 0x000fc80003f24000 */
[----:B------:R-:W-:Y:S01]  /*1940*/  FSEL R4, R4, RZ, !P1 ;  /* 0x000000ff04047208 */ /* 0x000fe20004800000 */
[----:B------:R-:W-:-:S08]  /*1950*/  @P4 VIADD R9, R5, 0x8 ;  /* 0x0000000805094836 */ /* 0x000fd00000000000 */
[C---:B------:R-:W-:Y:S01]  /*1960*/  @P1 IADD3 R9, PT, PT, R5.reuse, 0xc, RZ ;  /* 0x0000000c05091810 */ /* 0x040fe20007ffe0ff */
[----:B------:R-:W-:-:S05]  /*1970*/  VIADD R5, R5, 0x10 ;  /* 0x0000001005057836 */ /* 0x000fca0000000000 */
[----:B------:R-:W-:-:S13]  /*1980*/  ISETP.GE.AND P2, PT, R5, R10, PT ;  /* 0x0000000a0500720c */ /* 0x000fda0003f46270 */
[----:B------:R-:W-:Y:S05]  /*1990*/  @!P2 BRA `(.L_x_80) ;  /* 0xfffffffc00c4a947 */ /* 0x000fea000383ffff */
.L_x_79:
[----:B------:R-:W-:-:S04]  /*19a0*/  IADD3 R10, PT, PT, R8, -R5, RZ ;  /* 0x80000005080a7210 */ /* 0x000fc80007ffe0ff */
[----:B------:R-:W-:-:S13]  /*19b0*/  ISETP.GT.AND P1, PT, R10, 0x4, PT ;  /* 0x000000040a00780c */ /* 0x000fda0003f24270 */
[----:B------:R-:W-:Y:S05]  /*19c0*/  @!P1 BRA `(.L_x_81) ;  /* 0x0000000000209947 */ /* 0x000fea0003800000 */
[C---:B------:R-:W-:Y:S02]  /*19d0*/  FSETP.GT.AND P1, PT, R4.reuse, RZ, PT ;  /* 0x000000ff0400720b */ /* 0x040fe40003f24000 */
[----:B------:R-:W-:Y:S02]  /*19e0*/  PLOP3.LUT P0, PT, PT, PT, PT, 0x8, 0x80 ;  /* 0x000000000080781c */ /* 0x000fe40003f0e170 */
[----:B------:R-:W-:Y:S02]  /*19f0*/  FSEL R4, R4, RZ, !P1 ;  /* 0x000000ff04047208 */ /* 0x000fe40004800000 */
[----:B------:R-:W-:Y:S02]  /*1a00*/  SEL R9, R5, R9, P1 ;  /* 0x0000000905097207 */ /* 0x000fe40000800000 */
[----:B------:R-:W-:-:S04]  /*1a10*/  FSETP.GT.AND P2, PT, R4, RZ, PT ;  /* 0x000000ff0400720b */ /* 0x000fc80003f44000 */
[----:B------:R-:W-:-:S09]  /*1a20*/  FSEL R4, R4, RZ, !P2 ;  /* 0x000000ff04047208 */ /* 0x000fd20005000000 */
[C---:B------:R-:W-:Y:S01]  /*1a30*/  @P2 VIADD R9, R5.reuse, 0x4 ;  /* 0x0000000405092836 */ /* 0x040fe20000000000 */
[----:B------:R-:W-:-:S07]  /*1a40*/  IADD3 R5, PT, PT, R5, 0x8, RZ ;  /* 0x0000000805057810 */ /* 0x000fce0007ffe0ff */
.L_x_81:
[----:B------:R-:W-:-:S13]  /*1a50*/  ISETP.NE.OR P0, PT, R5, R8, P0 ;  /* 0x000000080500720c */ /* 0x000fda0000705670 */
[----:B------:R-:W-:Y:S05]  /*1a60*/  @!P0 BRA `(.L_x_77) ;  /* 0x0000000000188947 */ /* 0x000fea0003800000 */
.L_x_78:
[----:B------:R-:W-:-:S04]  /*1a70*/  FSETP.GT.AND P1, PT, R4, RZ, PT ;  /* 0x000000ff0400720b */ /* 0x000fc80003f24000 */
[C---:B------:R-:W-:Y:S01]  /*1a80*/  SEL R9, R5.reuse, R9, P1 ;  /* 0x0000000905097207 */ /* 0x040fe20000800000 */
[----:B------:R-:W-:Y:S01]  /*1a90*/  VIADD R5, R5, 0x4 ;  /* 0x0000000405057836 */ /* 0x000fe20000000000 */
[----:B------:R-:W-:-:S04]  /*1aa0*/  FSEL R4, R4, RZ, !P1 ;  /* 0x000000ff04047208 */ /* 0x000fc80004800000 */
[----:B------:R-:W-:-:S13]  /*1ab0*/  ISETP.NE.AND P0, PT, R5, R8, PT ;  /* 0x000000080500720c */ /* 0x000fda0003f05270 */
[----:B------:R-:W-:Y:S05]  /*1ac0*/  @P0 BRA `(.L_x_78) ;  /* 0xfffffffc00e80947 */ /* 0x000fea000383ffff */
.L_x_77:
[----:B------:R-:W-:-:S09]  /*1ad0*/  UISETP.NE.AND UP0, UPT, UR6, URZ, UPT ;  /* 0x000000ff0600728c */ /* 0x000fd2000bf05270 */
[----:B------:R-:W-:Y:S05]  /*1ae0*/  BRA.U !UP0, `(.L_x_69) ;  /* 0x0000000108207547 */ /* 0x000fea000b800000 */
[----:B------:R-:W-:-:S05]  /*1af0*/  UMOV UR4, URZ ;  /* 0x000000ff00047c82 */ /* 0x000fca0008000000 */
.L_x_82:
[----:B------:R-:W-:Y:S01]  /*1b00*/  UIADD3 UR4, UPT, UPT, UR4, 0x1, URZ ;  /* 0x0000000104047890 */ /* 0x000fe2000fffe0ff */
[----:B------:R-:W-:-:S03]  /*1b10*/  FSETP.GT.AND P0, PT, R4, RZ, PT ;  /* 0x000000ff0400720b */ /* 0x000fc60003f04000 */
[----:B------:R-:W-:Y:S01]  /*1b20*/  UISETP.NE.AND UP0, UPT, UR4, UR6, UPT ;  /* 0x000000060400728c */ /* 0x000fe2000bf05270 */
[----:B------:R-:W-:Y:S02]  /*1b30*/  SEL R9, R8, R9, P0 ;  /* 0x0000000908097207 */ /* 0x000fe40000000000 */
[----:B------:R-:W-:Y:S02]  /*1b40*/  FSEL R4, R4, RZ, !P0 ;  /* 0x000000ff04047208 */ /* 0x000fe40004000000 */
[----:B------:R-:W-:-:S04]  /*1b50*/  IADD3 R8, PT, PT, R8, 0x1, RZ ;  /* 0x0000000108087810 */ /* 0x000fc80007ffe0ff */
[----:B------:R-:W-:Y:S05]  /*1b60*/  BRA.U UP0, `(.L_x_82) ;  /* 0xfffffffd00e47547 */ /* 0x000fea000b83ffff */
.L_x_69:
[----:B------:R-:W0:Y:S02]  /*1b70*/  LDC.64 R4, c[0x0][0x3a0] ;  /* 0x0000e800ff047b82 */ /* 0x000e240000000a00 */
[----:B0-----:R-:W-:-:S05]  /*1b80*/  IMAD.WIDE R4, R7, 0x4, R4 ;  /* 0x0000000407047825 */ /* 0x001fca00078e0204 */
[----:B------:R-:W2:Y:S01]  /*1b90*/  LDG.E R7, desc[UR12][R4.64] ;  /* 0x0000000c04077981 */ /* 0x000ea2000c1e1900 */
[----:B------:R-:W-:Y:S01]  /*1ba0*/  VIADD R11, R9, 0x1 ;  /* 0x00000001090b7836 */ /* 0x000fe20000000000 */
[----:B------:R-:W-:Y:S04]  /*1bb0*/  BSSY.RECONVERGENT B1, `(.L_x_83) ;  /* 0x000000a000017945 */ /* 0x000fe80003800200 */
[----:B------:R0:W-:Y:S01]  /*1bc0*/  STG.E desc[UR12][R4.64], R11 ;  /* 0x0000000b04007986 */ /* 0x0001e2000c10190c */
[----:B--2---:R-:W-:Y:S02]  /*1bd0*/  IADD3 R8, PT, PT, R7, -0x1, RZ ;  /* 0xffffffff07087810 */ /* 0x004fe40007ffe0ff */
[----:B------:R-:W-:Y:S02]  /*1be0*/  LEA R7, R9, UR5, 0x2 ;  /* 0x0000000509077c11 */ /* 0x000fe4000f8e10ff */
[----:B------:R-:W-:-:S13]  /*1bf0*/  ISETP.NE.AND P0, PT, R8, R9, PT ;  /* 0x000000090800720c */ /* 0x000fda0003f05270 */
[----:B0-----:R-:W-:Y:S05]  /*1c00*/  @!P0 BRA `(.L_x_84) ;  /* 0x0000000000108947 */ /* 0x001fea0003800000 */
[----:B------:R-:W0:Y:S01]  /*1c10*/  S2UR UR6, SR_CgaCtaId ;  /* 0x00000000000679c3 */ /* 0x000e220000008800 */
[----:B------:R-:W-:Y:S02]  /*1c20*/  UMOV UR4, 0x400 ;  /* 0x0000040000047882 */ /* 0x000fe40000000000 */
[----:B0-----:R-:W-:-:S09]  /*1c30*/  ULEA UR4, UR6, UR4, 0x18 ;  /* 0x0000000406047291 */ /* 0x001fd2000f8ec0ff */
[----:B------:R-:W-:Y:S03]  /*1c40*/  ATOMS.POPC.INC.32 RZ, [UR4] ;  /* 0x00000000ffff7f8c */ /* 0x000fe6000d800004 */
.L_x_84:
[----:B------:R-:W-:Y:S05]  /*1c50*/  BSYNC.RECONVERGENT B1 ;  /* 0x0000000000017941 */ /* 0x000fea0003800200 */
.L_x_83:
[----:B------:R-:W-:Y:S01]  /*1c60*/  ISETP.GE.AND P0, PT, R0, 0x1, PT ;  /* 0x000000010000780c */ /* 0x000fe20003f06270 */
[----:B------:R4:W-:-:S12]  /*1c70*/  ATOMS.POPC.INC.32 RZ, [R7+URZ] ;  /* 0x0000000007ff7f8c */ /* 0x0009d8000d8000ff */
[----:B----4-:R-:W-:Y:S05]  /*1c80*/  @!P0 BRA `(.L_x_68) ;  /* 0x0000000c00f08947 */ /* 0x010fea0003800000 */
[----:B------:R-:W-:Y:S01]  /*1c90*/  ISETP.GE.U32.AND P0, PT, R0, 0x10, PT ;  /* 0x000000100000780c */ /* 0x000fe20003f06070 */
[----:B------:R-:W-:Y:S01]  /*1ca0*/  BSSY.RECONVERGENT B1, `(.L_x_85) ;  /* 0x000007d000017945 */ /* 0x000fe20003800200 */
[----:B------:R-:W-:-:S11]  /*1cb0*/  IMAD.MOV.U32 R5, RZ, RZ, RZ ;  /* 0x000000ffff057224 */ /* 0x000fd600078e00ff */
[----:B------:R-:W-:Y:S05]  /*1cc0*/  @!P0 BRA `(.L_x_86) ;  /* 0x0000000400e88947 */ /* 0x000fea0003800000 */
[----:B------:R-:W-:Y:S01]  /*1cd0*/  HFMA2 R4, -RZ, RZ, 0, 0 ;  /* 0x00000000ff047431 */ /* 0x000fe200000001ff */
[----:B------:R-:W-:-:S07]  /*1ce0*/  LOP3.LUT R5, R0, 0x7ffffff0, RZ, 0xc0, !PT ;  /* 0x7ffffff000057812 */ /* 0x000fce00078ec0ff */
.L_x_119:
[----:B-1----:R-:W-:Y:S01]  /*1cf0*/  IMAD.WIDE.U32 R10, R4, 0x4, R2 ;  /* 0x00000004040a7825 */ /* 0x002fe200078e0002 */
[----:B------:R-:W0:Y:S04]  /*1d00*/  LDCU UR4, c[0x0][0x3b4] ;  /* 0x00007680ff0477ac */ /* 0x000e280008000800 */
[----:B------:R1:W5:Y:S01]  /*1d10*/  LDG.E R15, desc[UR12][R10.64] ;  /* 0x0000000c0a0f7981 */ /* 0x000362000c1e1900 */
[----:B------:R-:W-:Y:S01]  /*1d20*/  BSSY.RECONVERGENT B2, `(.L_x_87) ;  /* 0x0000008000027945 */ /* 0x000fe20003800200 */
[----:B0-----:R-:W-:-:S04]  /*1d30*/  IMAD.U32 R0, RZ, RZ, UR4 ;  /* 0x00000004ff007e24 */ /* 0x001fc8000f8e00ff */
[----:B------:R-:W-:-:S05]  /*1d40*/  IMAD R7, R9, R0, R4 ;  /* 0x0000000009077224 */ /* 0x000fca00078e0204 */
[----:B-1----:R-:W-:-:S07]  /*1d50*/  LEA R7, R7, UR9, 0x2 ;  /* 0x0000000907077c11 */ /* 0x002fce000f8e10ff */
.L_x_88:
[----:B------:R-:W0:Y:S02]  /*1d60*/  LDS R12, [R7] ;  /* 0x00000000070c7984 */ /* 0x000e240000000800 */
[----:B0----5:R-:W-:-:S05]  /*1d70*/  FADD R13, R15, R12 ;  /* 0x0000000c0f0d7221 */ /* 0x021fca0000000000 */
[----:B------:R-:W0:Y:S02]  /*1d80*/  ATOMS.CAST.SPIN P0, [R7], R12, R13 ;  /* 0x0000000c0700758d */ /* 0x000e24000180000d */
[----:B0-----:R-:W-:Y:S05]  /*1d90*/  @!P0 BRA `(.L_x_88) ;  /* 0xfffffffc00f08947 */ /* 0x001fea000383ffff */
[----:B------:R-:W-:Y:S05]  /*1da0*/  BSYNC.RECONVERGENT B2 ;  /* 0x0000000000027941 */ /* 0x000fea0003800200 */
.L_x_87:
[----:B------:R0:W5:Y:S01]  /*1db0*/  LDG.E R15, desc[UR12][R10.64+0x4] ;  /* 0x0000040c0a0f7981 */ /* 0x000162000c1e1900 */
[----:B------:R-:W-:Y:S01]  /*1dc0*/  BSSY.RECONVERGENT B2, `(.L_x_89) ;  /* 0x0000005000027945 */ /* 0x000fe20003800200 */
.L_x_90:
[----:B------:R-:W1:Y:S02]  /*1dd0*/  LDS R12, [R7+0x4] ;  /* 0x00000400070c7984 */ /* 0x000e640000000800 */
[----:B-1---5:R-:W-:-:S05]  /*1de0*/  FADD R13, R15, R12 ;  /* 0x0000000c0f0d7221 */ /* 0x022fca0000000000 */
[----:B------:R-:W1:Y:S02]  /*1df0*/  ATOMS.CAST.SPIN P0, [R7+0x4], R12, R13 ;  /* 0x0000040c0700758d */ /* 0x000e64000180000d */
[----:B-1----:R-:W-:Y:S05]  /*1e00*/  @!P0 BRA `(.L_x_90) ;  /* 0xfffffffc00f08947 */ /* 0x002fea000383ffff */
[----:B------:R-:W-:Y:S05]  /*1e10*/  BSYNC.RECONVERGENT B2 ;  /* 0x0000000000027941 */ /* 0x000fea0003800200 */
.L_x_89:
[----:B------:R1:W5:Y:S01]  /*1e20*/  LDG.E R15, desc[UR12][R10.64+0x8] ;  /* 0x0000080c0a0f7981 */ /* 0x000362000c1e1900 */
[----:B------:R-:W-:Y:S01]  /*1e30*/  BSSY.RECONVERGENT B2, `(.L_x_91) ;  /* 0x0000005000027945 */ /* 0x000fe20003800200 */
.L_x_92:
[----:B------:R-:W2:Y:S02]  /*1e40*/  LDS R12, [R7+0x8] ;  /* 0x00000800070c7984 */ /* 0x000ea40000000800 */
[----:B--2--5:R-:W-:-:S05]  /*1e50*/  FADD R13, R15, R12 ;  /* 0x0000000c0f0d7221 */ /* 0x024fca0000000000 */
[----:B------:R-:W2:Y:S02]  /*1e60*/  ATOMS.CAST.SPIN P0, [R7+0x8], R12, R13 ;  /* 0x0000080c0700758d */ /* 0x000ea4000180000d */
[----:B--2---:R-:W-:Y:S05]  /*1e70*/  @!P0 BRA `(.L_x_92) ;  /* 0xfffffffc00f08947 */ /* 0x004fea000383ffff */
[----:B------:R-:W-:Y:S05]  /*1e80*/  BSYNC.RECONVERGENT B2 ;  /* 0x0000000000027941 */ /* 0x000fea0003800200 */
.L_x_91:
[----:B------:R2:W5:Y:S01]  /*1e90*/  LDG.E R15, desc[UR12][R10.64+0xc] ;  /* 0x00000c0c0a0f7981 */ /* 0x000562000c1e1900 */
[----:B------:R-:W-:Y:S01]  /*1ea0*/  BSSY.RECONVERGENT B2, `(.L_x_93) ;  /* 0x0000005000027945 */ /* 0x000fe20003800200 */
.L_x_94:
[----:B------:R-:W3:Y:S02]  /*1eb0*/  LDS R12, [R7+0xc] ;  /* 0x00000c00070c7984 */ /* 0x000ee40000000800 */
[----:B---3-5:R-:W-:-:S05]  /*1ec0*/  FADD R13, R15, R12 ;  /* 0x0000000c0f0d7221 */ /* 0x028fca0000000000 */
[----:B------:R-:W3:Y:S02]  /*1ed0*/  ATOMS.CAST.SPIN P0, [R7+0xc], R12, R13 ;  /* 0x00000c0c0700758d */ /* 0x000ee4000180000d */
[----:B---3--:R-:W-:Y:S05]  /*1ee0*/  @!P0 BRA `(.L_x_94) ;  /* 0xfffffffc00f08947 */ /* 0x008fea000383ffff */
[----:B------:R-:W-:Y:S05]  /*1ef0*/  BSYNC.RECONVERGENT B2 ;  /* 0x0000000000027941 */ /* 0x000fea0003800200 */
.L_x_93:
[----:B------:R3:W5:Y:S01]  /*1f00*/  LDG.E R15, desc[UR12][R10.64+0x10] ;  /* 0x0000100c0a0f7981 */ /* 0x000762000c1e1900 */
[----:B------:R-:W-:Y:S01]  /*1f10*/  BSSY.RECONVERGENT B2, `(.L_x_95) ;  /* 0x0000005000027945 */ /* 0x000fe20003800200 */
.L_x_96:
[----:B------:R-:W4:Y:S02]  /*1f20*/  LDS R12, [R7+0x10] ;  /* 0x00001000070c7984 */ /* 0x000f240000000800 */
[----:B----45:R-:W-:-:S05]  /*1f30*/  FADD R13, R15, R12 ;  /* 0x0000000c0f0d7221 */ /* 0x030fca0000000000 */
[----:B------:R-:W4:Y:S02]  /*1f40*/  ATOMS.CAST.SPIN P0, [R7+0x10], R12, R13 ;  /* 0x0000100c0700758d */ /* 0x000f24000180000d */
[----:B----4-:R-:W-:Y:S05]  /*1f50*/  @!P0 BRA `(.L_x_96) ;  /* 0xfffffffc00f08947 */ /* 0x010fea000383ffff */
[----:B------:R-:W-:Y:S05]  /*1f60*/  BSYNC.RECONVERGENT B2 ;  /* 0x0000000000027941 */ /* 0x000fea0003800200 */
.L_x_95:
[----:B------:R4:W5:Y:S01]  /*1f70*/  LDG.E R15, desc[UR12][R10.64+0x14] ;  /* 0x0000140c0a0f7981 */ /* 0x000962000c1e1900 */
[----:B------:R-:W-:Y:S01]  /*1f80*/  BSSY.RECONVERGENT B2, `(.L_x_97) ;  /* 0x0000005000027945 */ /* 0x000fe20003800200 */
.L_x_98:
[----:B------:R-:W0:Y:S02]  /*1f90*/  LDS R12, [R7+0x14] ;  /* 0x00001400070c7984 */ /* 0x000e240000000800 */
[----:B0----5:R-:W-:-:S05]  /*1fa0*/  FADD R13, R15, R12 ;  /* 0x0000000c0f0d7221 */ /* 0x021fca0000000000 */
[----:B------:R-:W0:Y:S02]  /*1fb0*/  ATOMS.CAST.SPIN P0, [R7+0x14], R12, R13 ;  /* 0x0000140c0700758d */ /* 0x000e24000180000d */
[----:B0-----:R-:W-:Y:S05]  /*1fc0*/  @!P0 BRA `(.L_x_98) ;  /* 0xfffffffc00f08947 */ /* 0x001fea000383ffff */
[----:B------:R-:W-:Y:S05]  /*1fd0*/  BSYNC.RECONVERGENT B2 ;  /* 0x0000000000027941 */ /* 0x000fea0003800200 */
.L_x_97:
[----:B------:R0:W5:Y:S01]  /*1fe0*/  LDG.E R15, desc[UR12][R10.64+0x18] ;  /* 0x0000180c0a0f7981 */ /* 0x000162000c1e1900 */
[----:B------:R-:W-:Y:S01]  /*1ff0*/  BSSY.RECONVERGENT B2, `(.L_x_99) ;  /* 0x0000005000027945 */ /* 0x000fe20003800200 */
.L_x_100:
[----:B------:R-:W1:Y:S02]  /*2000*/  LDS R12, [R7+0x18] ;  /* 0x00001800070c7984 */ /* 0x000e640000000800 */
[----:B-1---5:R-:W-:-:S05]  /*2010*/  FADD R13, R15, R12 ;  /* 0x0000000c0f0d7221 */ /* 0x022fca0000000000 */
[----:B------:R-:W1:Y:S02]  /*2020*/  ATOMS.CAST.SPIN P0, [R7+0x18], R12, R13 ;  /* 0x0000180c0700758d */ /* 0x000e64000180000d */
[----:B-1----:R-:W-:Y:S05]  /*2030*/  @!P0 BRA `(.L_x_100) ;  /* 0xfffffffc00f08947 */ /* 0x002fea000383ffff */
[----:B------:R-:W-:Y:S05]  /*2040*/  BSYNC.RECONVERGENT B2 ;  /* 0x0000000000027941 */ /* 0x000fea0003800200 */
.L_x_99:
[----:B------:R1:W5:Y:S01]  /*2050*/  LDG.E R15, desc[UR12][R10.64+0x1c] ;  /* 0x00001c0c0a0f7981 */ /* 0x000362000c1e1900 */
[----:B------:R-:W-:Y:S01]  /*2060*/  BSSY.RECONVERGENT B2, `(.L_x_101) ;  /* 0x0000005000027945 */ /* 0x000fe20003800200 */
.L_x_102:
[----:B------:R-:W0:Y:S02]  /*2070*/  LDS R12, [R7+0x1c] ;  /* 0x00001c00070c7984 */ /* 0x000e240000000800 */
[----:B0----5:R-:W-:-:S05]  /*2080*/  FADD R13, R15, R12 ;  /* 0x0000000c0f0d7221 */ /* 0x021fca0000000000 */
[----:B------:R-:W0:Y:S02]  /*2090*/  ATOMS.CAST.SPIN P0, [R7+0x1c], R12, R13 ;  /* 0x00001c0c0700758d */ /* 0x000e24000180000d */
[----:B0-----:R-:W-:Y:S05]  /*20a0*/  @!P0 BRA `(.L_x_102) ;  /* 0xfffffffc00f08947 */ /* 0x001fea000383ffff */
[----:B------:R-:W-:Y:S05]  /*20b0*/  BSYNC.RECONVERGENT B2 ;  /* 0x0000000000027941 */ /* 0x000fea0003800200 */
.L_x_101:
[----:B------:R0:W5:Y:S01]  /*20c0*/  LDG.E R15, desc[UR12][R10.64+0x20] ;  /* 0x0000200c0a0f7981 */ /* 0x000162000c1e1900 */
[----:B------:R-:W-:Y:S01]  /*20d0*/  BSSY.RECONVERGENT B2, `(.L_x_103) ;  /* 0x0000005000027945 */ /* 0x000fe20003800200 */
.L_x_104:
[----:B------:R-:W1:Y:S02]  /*20e0*/  LDS R12, [R7+0x20] ;  /* 0x00002000070c7984 */ /* 0x000e640000000800 */
[----:B-1---5:R-:W-:-:S05]  /*20f0*/  FADD R13, R15, R12 ;  /* 0x0000000c0f0d7221 */ /* 0x022fca0000000000 */
[----:B------:R-:W1:Y:S02]  /*2100*/  ATOMS.CAST.SPIN P0, [R7+0x20], R12, R13 ;  /* 0x0000200c0700758d */ /* 0x000e64000180000d */
[----:B-1----:R-:W-:Y:S05]  /*2110*/  @!P0 BRA `(.L_x_104) ;  /* 0xfffffffc00f08947 */ /* 0x002fea000383ffff */
[----:B------:R-:W-:Y:S05]  /*2120*/  BSYNC.RECONVERGENT B2 ;  /* 0x0000000000027941 */ /* 0x000fea0003800200 */
.L_x_103:
[----:B------:R1:W5:Y:S01]  /*2130*/  LDG.E R15, desc[UR12][R10.64+0x24] ;  /* 0x0000240c0a0f7981 */ /* 0x000362000c1e1900 */
[----:B------:R-:W-:Y:S01]  /*2140*/  BSSY.RECONVERGENT B2, `(.L_x_105) ;  /* 0x0000005000027945 */ /* 0x000fe20003800200 */
.L_x_106:
[----:B------:R-:W0:Y:S02]  /*2150*/  LDS R12, [R7+0x24] ;  /* 0x00002400070c7984 */ /* 0x000e240000000800 */
[----:B0----5:R-:W-:-:S05]  /*2160*/  FADD R13, R15, R12 ;  /* 0x0000000c0f0d7221 */ /* 0x021fca0000000000 */
[----:B------:R-:W0:Y:S02]  /*2170*/  ATOMS.CAST.SPIN P0, [R7+0x24], R12, R13 ;  /* 0x0000240c0700758d */ /* 0x000e24000180000d */
[----:B0-----:R-:W-:Y:S05]  /*2180*/  @!P0 BRA `(.L_x_106) ;  /* 0xfffffffc00f08947 */ /* 0x001fea000383ffff */
[----:B------:R-:W-:Y:S05]  /*2190*/  BSYNC.RECONVERGENT B2 ;  /* 0x0000000000027941 */ /* 0x000fea0003800200 */
.L_x_105:
[----:B------:R0:W5:Y:S01]  /*21a0*/  LDG.E R15, desc[UR12][R10.64+0x28] ;  /* 0x0000280c0a0f7981 */ /* 0x000162000c1e1900 */
[----:B------:R-:W-:Y:S01]  /*21b0*/  BSSY.RECONVERGENT B2, `(.L_x_107) ;  /* 0x0000005000027945 */ /* 0x000fe20003800200 */
.L_x_108:
[----:B------:R-:W1:Y:S02]  /*21c0*/  LDS R12, [R7+0x28] ;  /* 0x00002800070c7984 */ /* 0x000e640000000800 */
[----:B-1---5:R-:W-:-:S05]  /*21d0*/  FADD R13, R15, R12 ;  /* 0x0000000c0f0d7221 */ /* 0x022fca0000000000 */
[----:B------:R-:W1:Y:S02]  /*21e0*/  ATOMS.CAST.SPIN P0, [R7+0x28], R12, R13 ;  /* 0x0000280c0700758d */ /* 0x000e64000180000d */
[----:B-1----:R-:W-:Y:S05]  /*21f0*/  @!P0 BRA `(.L_x_108) ;  /* 0xfffffffc00f08947 */ /* 0x002fea000383ffff */
[----:B------:R-:W-:Y:S05]  /*2200*/  BSYNC.RECONVERGENT B2 ;  /* 0x0000000000027941 */ /* 0x000fea0003800200 */
.L_x_107:
[----:B------:R1:W5:Y:S01]  /*2210*/  LDG.E R15, desc[UR12][R10.64+0x2c] ;  /* 0x00002c0c0a0f7981 */ /* 0x000362000c1e1900 */
[----:B------:R-:W-:Y:S01]  /*2220*/  BSSY.RECONVERGENT B2, `(.L_x_109) ;  /* 0x0000005000027945 */ /* 0x000fe20003800200 */
.L_x_110:
[----:B------:R-:W0:Y:S02]  /*2230*/  LDS R12, [R7+0x2c] ;  /* 0x00002c00070c7984 */ /* 0x000e240000000800 */
[----:B0----5:R-:W-:-:S05]  /*2240*/  FADD R13, R15, R12 ;  /* 0x0000000c0f0d7221 */ /* 0x021fca0000000000 */
[----:B------:R-:W0:Y:S02]  /*2250*/  ATOMS.CAST.SPIN P0, [R7+0x2c], R12, R13 ;  /* 0x00002c0c0700758d */ /* 0x000e24000180000d */
[----:B0-----:R-:W-:Y:S05]  /*2260*/  @!P0 BRA `(.L_x_110) ;  /* 0xfffffffc00f08947 */ /* 0x001fea000383ffff */
[----:B------:R-:W-:Y:S05]  /*2270*/  BSYNC.RECONVERGENT B2 ;  /* 0x0000000000027941 */ /* 0x000fea0003800200 */
.L_x_109:
[----:B------:R0:W5:Y:S01]  /*2280*/  LDG.E R15, desc[UR12][R10.64+0x30] ;  /* 0x0000300c0a0f7981 */ /* 0x000162000c1e1900 */
[----:B------:R-:W-:Y:S01]  /*2290*/  BSSY.RECONVERGENT B2, `(.L_x_111) ;  /* 0x0000005000027945 */ /* 0x000fe20003800200 */
.L_x_112:
[----:B------:R-:W1:Y:S02]  /*22a0*/  LDS R12, [R7+0x30] ;  /* 0x00003000070c7984 */ /* 0x000e640000000800 */
[----:B-1---5:R-:W-:-:S05]  /*22b0*/  FADD R13, R15, R12 ;  /* 0x0000000c0f0d7221 */ /* 0x022fca0000000000 */
[----:B------:R-:W1:Y:S02]  /*22c0*/  ATOMS.CAST.SPIN P0, [R7+0x30], R12, R13 ;  /* 0x0000300c0700758d */ /* 0x000e64000180000d */
[----:B-1----:R-:W-:Y:S05]  /*22d0*/  @!P0 BRA `(.L_x_112) ;  /* 0xfffffffc00f08947 */ /* 0x002fea000383ffff */
[----:B------:R-:W-:Y:S05]  /*22e0*/  BSYNC.RECONVERGENT B2 ;  /* 0x0000000000027941 */ /* 0x000fea0003800200 */
.L_x_111:
[----:B------:R1:W5:Y:S01]  /*22f0*/  LDG.E R15, desc[UR12][R10.64+0x34] ;  /* 0x0000340c0a0f7981 */ /* 0x000362000c1e1900 */
[----:B------:R-:W-:Y:S01]  /*2300*/  BSSY.RECONVERGENT B2, `(.L_x_113) ;  /* 0x0000005000027945 */ /* 0x000fe20003800200 */
.L_x_114:
[----:B------:R-:W0:Y:S02]  /*2310*/  LDS R12, [R7+0x34] ;  /* 0x00003400070c7984 */ /* 0x000e240000000800 */
[----:B0----5:R-:W-:-:S05]  /*2320*/  FADD R13, R15, R12 ;  /* 0x0000000c0f0d7221 */ /* 0x021fca0000000000 */
[----:B------:R-:W0:Y:S02]  /*2330*/  ATOMS.CAST.SPIN P0, [R7+0x34], R12, R13 ;  /* 0x0000340c0700758d */ /* 0x000e24000180000d */
[----:B0-----:R-:W-:Y:S05]  /*2340*/  @!P0 BRA `(.L_x_114) ;  /* 0xfffffffc00f08947 */ /* 0x001fea000383ffff */
[----:B------:R-:W-:Y:S05]  /*2350*/  BSYNC.RECONVERGENT B2 ;  /* 0x0000000000027941 */ /* 0x000fea0003800200 */
.L_x_113:
[----:B------:R0:W5:Y:S01]  /*2360*/  LDG.E R15, desc[UR12][R10.64+0x38] ;  /* 0x0000380c0a0f7981 */ /* 0x000162000c1e1900 */
[----:B------:R-:W-:Y:S01]  /*2370*/  BSSY.RECONVERGENT B2, `(.L_x_115) ;  /* 0x0000005000027945 */ /* 0x000fe20003800200 */
.L_x_116:
[----:B------:R-:W1:Y:S02]  /*2380*/  LDS R12, [R7+0x38] ;  /* 0x00003800070c7984 */ /* 0x000e640000000800 */
[----:B-1---5:R-:W-:-:S05]  /*2390*/  FADD R13, R15, R12 ;  /* 0x0000000c0f0d7221 */ /* 0x022fca0000000000 */
[----:B------:R-:W1:Y:S02]  /*23a0*/  ATOMS.CAST.SPIN P0, [R7+0x38], R12, R13 ;  /* 0x0000380c0700758d */ /* 0x000e64000180000d */
[----:B-1----:R-:W-:Y:S05]  /*23b0*/  @!P0 BRA `(.L_x_116) ;  /* 0xfffffffc00f08947 */ /* 0x002fea000383ffff */
[----:B------:R-:W-:Y:S05]  /*23c0*/  BSYNC.RECONVERGENT B2 ;  /* 0x0000000000027941 */ /* 0x000fea0003800200 */
.L_x_115:
[----:B------:R1:W5:Y:S01]  /*23d0*/  LDG.E R13, desc[UR12][R10.64+0x3c] ;  /* 0x00003c0c0a0d7981 */ /* 0x000362000c1e1900 */
[----:B------:R-:W-:Y:S01]  /*23e0*/  BSSY.RECONVERGENT B2, `(.L_x_117) ;  /* 0x0000005000027945 */ /* 0x000fe20003800200 */
.L_x_118:
[----:B01234-:R-:W0:Y:S02]  /*23f0*/  LDS R10, [R7+0x3c] ;  /* 0x00003c00070a7984 */ /* 0x01fe240000000800 */
[----:B0----5:R-:W-:-:S05]  /*2400*/  FADD R11, R13, R10 ;  /* 0x0000000a0d0b7221 */ /* 0x021fca0000000000 */
[----:B------:R-:W0:Y:S02]  /*2410*/  ATOMS.CAST.SPIN P0, [R7+0x3c], R10, R11 ;  /* 0x00003c0a0700758d */ /* 0x000e24000180000b */
[----:B0-----:R-:W-:Y:S05]  /*2420*/  @!P0 BRA `(.L_x_118) ;  /* 0xfffffffc00f08947 */ /* 0x001fea000383ffff */
[----:B------:R-:W-:Y:S05]  /*2430*/  BSYNC.RECONVERGENT B2 ;  /* 0x0000000000027941 */ /* 0x000fea0003800200 */
.L_x_117:
[----:B------:R-:W-:-:S04]  /*2440*/  IADD3 R4, PT, PT, R4, 0x10, RZ ;  /* 0x0000001004047810 */ /* 0x000fc80007ffe0ff */
[----:B------:R-:W-:-:S13]  /*2450*/  ISETP.NE.AND P0, PT, R4, R5, PT ;  /* 0x000000050400720c */ /* 0x000fda0003f05270 */
[----:B------:R-:W-:Y:S05]  /*2460*/  @P0 BRA `(.L_x_119) ;  /* 0xfffffff800200947 */ /* 0x000fea000383ffff */
.L_x_86:
[----:B------:R-:W-:Y:S05]  /*2470*/  BSYNC.RECONVERGENT B1 ;  /* 0x0000000000017941 */ /* 0x000fea0003800200 */
.L_x_85:
[----:B------:R-:W-:-:S13]  /*2480*/  LOP3.LUT P0, R4, R0, 0xf, RZ, 0xc0, !PT ;  /* 0x0000000f00047812 */ /* 0x000fda000780c0ff */
[----:B------:R-:W-:Y:S05]  /*2490*/  @!P0 BRA `(.L_x_68) ;  /* 0x0000000400ec8947 */ /* 0x000fea0003800000 */
[----:B------:R-:W-:Y:S01]  /*24a0*/  ISETP.GE.U32.AND P0, PT, R4, 0x8, PT ;  /* 0x000000080400780c */ /* 0x000fe20003f06070 */
[----:B------:R-:W-:Y:S01]  /*24b0*/  BSSY.RECONVERGENT B1, `(.L_x_120) ;  /* 0x000003f000017945 */ /* 0x000fe20003800200 */
[----:B------:R-:W-:-:S11]  /*24c0*/  LOP3.LUT R8, R0, 0x7, RZ, 0xc0, !PT ;  /* 0x0000000700087812 */ /* 0x000fd600078ec0ff */
[----:B------:R-:W-:Y:S05]  /*24d0*/  @!P0 BRA `(.L_x_121) ;  /* 0x0000000000f08947 */ /* 0x000fea0003800000 */
[----:B-1----:R-:W-:-:S05]  /*24e0*/  IMAD.WIDE.U32 R10, R5, 0x4, R2 ;  /* 0x00000004050a7825 */ /* 0x002fca00078e0002 */
[----:B------:R0:W5:Y:S01]  /*24f0*/  LDG.E R7, desc[UR12][R10.64] ;  /* 0x0000000c0a077981 */ /* 0x000162000c1e1900 */
[----:B------:R-:W-:Y:S01]  /*2500*/  IMAD R4, R9, R0, R5 ;  /* 0x0000000009047224 */ /* 0x000fe200078e0205 */
[----:B------:R-:W-:Y:S04]  /*2510*/  BSSY.RECONVERGENT B2, `(.L_x_122) ;  /* 0x0000006000027945 */ /* 0x000fe80003800200 */
[----:B------:R-:W-:-:S07]  /*2520*/  LEA R4, R4, UR9, 0x2 ;  /* 0x0000000904047c11 */ /* 0x000fce000f8e10ff */
.L_x_123:
[----:B------:R-:W1:Y:S02]  /*2530*/  LDS R12, [R4] ;  /* 0x00000000040c7984 */ /* 0x000e640000000800 */
[----:B-1---5:R-:W-:-:S05]  /*2540*/  FADD R13, R7, R12 ;  /* 0x0000000c070d7221 */ /* 0x022fca0000000000 */
[----:B------:R-:W1:Y:S02]  /*2550*/  ATOMS.CAST.SPIN P0, [R4], R12, R13 ;  /* 0x0000000c0400758d */ /* 0x000e64000180000d */
[----:B-1----:R-:W-:Y:S05]  /*2560*/  @!P0 BRA `(.L_x_123) ;  /* 0xfffffffc00f08947 */ /* 0x002fea000383ffff */
[----:B------:R-:W-:Y:S05]  /*2570*/  BSYNC.RECONVERGENT B2 ;  /* 0x0000000000027941 */ /* 0x000fea0003800200 */
.L_x_122:
[----:B------:R1:W5:Y:S01]  /*2580*/  LDG.E R7, desc[UR12][R10.64+0x4] ;  /* 0x0000040c0a077981 */ /* 0x000362000c1e1900 */
[----:B------:R-:W-:Y:S01]  /*2590*/  BSSY.RECONVERGENT B2, `(.L_x_124) ;  /* 0x0000005000027945 */ /* 0x000fe20003800200 */
.L_x_125:
[----:B------:R-:W2:Y:S02]  /*25a0*/  LDS R12, [R4+0x4] ;  /* 0x00000400040c7984 */ /* 0x000ea40000000800 */
[----:B--2--5:R-:W-:-:S05]  /*25b0*/  FADD R13, R7, R12 ;  /* 0x0000000c070d7221 */ /* 0x024fca0000000000 */
[----:B------:R-:W2:Y:S02]  /*25c0*/  ATOMS.CAST.SPIN P0, [R4+0x4], R12, R13 ;  /* 0x0000040c0400758d */ /* 0x000ea4000180000d */
[----:B--2---:R-:W-:Y:S05]  /*25d0*/  @!P0 BRA `(.L_x_125) ;  /* 0xfffffffc00f08947 */ /* 0x004fea000383ffff */
[----:B------:R-:W-:Y:S05]  /*25e0*/  BSYNC.RECONVERGENT B2 ;  /* 0x0000000000027941 */ /* 0x000fea0003800200 */
.L_x_124:
[----:B------:R2:W5:Y:S01]  /*25f0*/  LDG.E R7, desc[UR12][R10.64+0x8] ;  /* 0x0000080c0a077981 */ /* 0x000562000c1e1900 */
[----:B------:R-:W-:Y:S01]  /*2600*/  BSSY.RECONVERGENT B2, `(.L_x_126) ;  /* 0x0000005000027945 */ /* 0x000fe20003800200 */
.L_x_127:
[----:B------:R-:W3:Y:S02]  /*2610*/  LDS R12, [R4+0x8] ;  /* 0x00000800040c7984 */ /* 0x000ee40000000800 */
[----:B---3-5:R-:W-:-:S05]  /*2620*/  FADD R13, R7, R12 ;  /* 0x0000000c070d7221 */ /* 0x028fca0000000000 */
[----:B------:R-:W3:Y:S02]  /*2630*/  ATOMS.CAST.SPIN P0, [R4+0x8], R12, R13 ;  /* 0x0000080c0400758d */ /* 0x000ee4000180000d */
[----:B---3--:R-:W-:Y:S05]  /*2640*/  @!P0 BRA `(.L_x_127) ;  /* 0xfffffffc00f08947 */ /* 0x008fea000383ffff */
[----:B------:R-:W-:Y:S05]  /*2650*/  BSYNC.RECONVERGENT B2 ;  /* 0x0000000000027941 */ /* 0x000fea0003800200 */
.L_x_126:
[----:B------:R3:W5:Y:S01]  /*2660*/  LDG.E R7, desc[UR12][R10.64+0xc] ;  /* 0x00000c0c0a077981 */ /* 0x000762000c1e1900 */
[----:B------:R-:W-:Y:S01]  /*2670*/  BSSY.RECONVERGENT B2, `(.L_x_128) ;  /* 0x0000005000027945 */ /* 0x000fe20003800200 */
.L_x_129:
[----:B------:R-:W4:Y:S02]  /*2680*/  LDS R12, [R4+0xc] ;  /* 0x00000c00040c7984 */ /* 0x000f240000000800 */
[----:B----45:R-:W-:-:S05]  /*2690*/  FADD R13, R7, R12 ;  /* 0x0000000c070d7221 */ /* 0x030fca0000000000 */
[----:B------:R-:W4:Y:S02]  /*26a0*/  ATOMS.CAST.SPIN P0, [R4+0xc], R12, R13 ;  /* 0x00000c0c0400758d */ /* 0x000f24000180000d */
[----:B----4-:R-:W-:Y:S05]  /*26b0*/  @!P0 BRA `(.L_x_129) ;  /* 0xfffffffc00f08947 */ /* 0x010fea000383ffff */
[----:B------:R-:W-:Y:S05]  /*26c0*/  BSYNC.RECONVERGENT B2 ;  /* 0x0000000000027941 */ /* 0x000fea0003800200 */
.L_x_128:
[----:B------:R4:W5:Y:S01]  /*26d0*/  LDG.E R7, desc[UR12][R10.64+0x10] ;  /* 0x0000100c0a077981 */ /* 0x000962000c1e1900 */
[----:B------:R-:W-:Y:S01]  /*26e0*/  BSSY.RECONVERGENT B2, `(.L_x_130) ;  /* 0x0000005000027945 */ /* 0x000fe20003800200 */
.L_x_131:
[----:B------:R-:W0:Y:S02]  /*26f0*/  LDS R12, [R4+0x10] ;  /* 0x00001000040c7984 */ /* 0x000e240000000800 */
[----:B0----5:R-:W-:-:S05]  /*2700*/  FADD R13, R7, R12 ;  /* 0x0000000c070d7221 */ /* 0x021fca0000000000 */
[----:B------:R-:W0:Y:S02]  /*2710*/  ATOMS.CAST.SPIN P0, [R4+0x10], R12, R13 ;  /* 0x0000100c0400758d */ /* 0x000e24000180000d */
[----:B0-----:R-:W-:Y:S05]  /*2720*/  @!P0 BRA `(.L_x_131) ;  /* 0xfffffffc00f08947 */ /* 0x001fea000383ffff */
[----:B------:R-:W-:Y:S05]  /*2730*/  BSYNC.RECONVERGENT B2 ;  /* 0x0000000000027941 */ /* 0x000fea0003800200 */
.L_x_130:
[----:B------:R0:W5:Y:S01]  /*2740*/  LDG.E R7, desc[UR12][R10.64+0x14] ;  /* 0x0000140c0a077981 */ /* 0x000162000c1e1900 */
[----:B------:R-:W-:Y:S01]  /*2750*/  BSSY.RECONVERGENT B2, `(.L_x_132) ;  /* 0x0000005000027945 */ /* 0x000fe20003800200 */
.L_x_133:
[----:B------:R-:W1:Y:S02]  /*2760*/  LDS R12, [R4+0x14] ;  /* 0x00001400040c7984 */ /* 0x000e640000000800 */
[----:B-1---5:R-:W-:-:S05]  /*2770*/  FADD R13, R7, R12 ;  /* 0x0000000c070d7221 */ /* 0x022fca0000000000 */
[----:B------:R-:W1:Y:S02]  /*2780*/  ATOMS.CAST.SPIN P0, [R4+0x14], R12, R13 ;  /* 0x0000140c0400758d */ /* 0x000e64000180000d */
[----:B-1----:R-:W-:Y:S05]  /*2790*/  @!P0 BRA `(.L_x_133) ;  /* 0xfffffffc00f08947 */ /* 0x002fea000383ffff */
[----:B------:R-:W-:Y:S05]  /*27a0*/  BSYNC.RECONVERGENT B2 ;  /* 0x0000000000027941 */ /* 0x000fea0003800200 */
.L_x_132:
[----:B------:R1:W5:Y:S01]  /*27b0*/  LDG.E R7, desc[UR12][R10.64+0x18] ;  /* 0x0000180c0a077981 */ /* 0x000362000c1e1900 */
[----:B------:R-:W-:Y:S01]  /*27c0*/  BSSY.RECONVERGENT B2, `(.L_x_134) ;  /* 0x0000005000027945 */ /* 0x000fe20003800200 */
.L_x_135:
[----:B------:R-:W0:Y:S02]  /*27d0*/  LDS R12, [R4+0x18] ;  /* 0x00001800040c7984 */ /* 0x000e240000000800 */
[----:B0----5:R-:W-:-:S05]  /*27e0*/  FADD R13, R7, R12 ;  /* 0x0000000c070d7221 */ /* 0x021fca0000000000 */
[----:B------:R-:W0:Y:S02]  /*27f0*/  ATOMS.CAST.SPIN P0, [R4+0x18], R12, R13 ;  /* 0x0000180c0400758d */ /* 0x000e24000180000d */
[----:B0-----:R-:W-:Y:S05]  /*2800*/  @!P0 BRA `(.L_x_135) ;  /* 0xfffffffc00f08947 */ /* 0x001fea000383ffff */
[----:B------:R-:W-:Y:S05]  /*2810*/  BSYNC.RECONVERGENT B2 ;  /* 0x0000000000027941 */ /* 0x000fea0003800200 */
.L_x_134:
[----:B------:R0:W5:Y:S01]  /*2820*/  LDG.E R7, desc[UR12][R10.64+0x1c] ;  /* 0x00001c0c0a077981 */ /* 0x000162000c1e1900 */
[----:B------:R-:W-:Y:S01]  /*2830*/  BSSY.RECONVERGENT B2, `(.L_x_136) ;  /* 0x0000005000027945 */ /* 0x000fe20003800200 */
.L_x_137:
[----:B01234-:R-:W0:Y:S02]  /*2840*/  LDS R10, [R4+0x1c] ;  /* 0x00001c00040a7984 */ /* 0x01fe240000000800 */
[----:B0----5:R-:W-:-:S05]  /*2850*/  FADD R11, R7, R10 ;  /* 0x0000000a070b7221 */ /* 0x021fca0000000000 */
[----:B------:R-:W0:Y:S02]  /*2860*/  ATOMS.CAST.SPIN P0, [R4+0x1c], R10, R11 ;  /* 0x00001c0a0400758d */ /* 0x000e24000180000b */
[----:B0-----:R-:W-:Y:S05]  /*2870*/  @!P0 BRA `(.L_x_137) ;  /* 0xfffffffc00f08947 */ /* 0x001fea000383ffff */
[----:B------:R-:W-:Y:S05]  /*2880*/  BSYNC.RECONVERGENT B2 ;  /* 0x0000000000027941 */ /* 0x000fea0003800200 */
.L_x_136:
[----:B------:R-:W-:-:S07]  /*2890*/  VIADD R5, R5, 0x8 ;  /* 0x0000000805057836 */ /* 0x000fce0000000000 */
.L_x_121:
[----:B------:R-:W-:Y:S05]  /*28a0*/  BSYNC.RECONVERGENT B1 ;  /* 0x0000000000017941 */ /* 0x000fea0003800200 */
.L_x_120:
[----:B------:R-:W-:-:S13]  /*28b0*/  ISETP.NE.AND P0, PT, R8, RZ, PT ;  /* 0x000000ff0800720c */ /* 0x000fda0003f05270 */
        /* <DEDUP_REMOVED lines=10> */
.L_x_141:
[----:B------:R-:W1:Y:S02]  /*2960*/  LDS R12, [R8] ;  /* 0x00000000080c7984 */ /* 0x000e640000000800 */
[----:B-1---5:R-:W-:-:S05]  /*2970*/  FADD R13, R7, R12 ;  /* 0x0000000c070d7221 */ /* 0x022fca0000000000 */
[----:B------:R-:W1:Y:S02]  /*2980*/  ATOMS.CAST.SPIN P0, [R8], R12, R13 ;  /* 0x0000000c0800758d */ /* 0x000e64000180000d */
[----:B-1----:R-:W-:Y:S05]  /*2990*/  @!P0 BRA `(.L_x_141) ;  /* 0xfffffffc00f08947 */ /* 0x002fea000383ffff */
[----:B------:R-:W-:Y:S05]  /*29a0*/  BSYNC.RECONVERGENT B2 ;  /* 0x0000000000027941 */ /* 0x000fea0003800200 */
.L_x_140:
[----:B------:R1:W5:Y:S01]  /*29b0*/  LDG.E R7, desc[UR12][R10.64+0x4] ;  /* 0x0000040c0a077981 */ /* 0x000362000c1e1900 */
[----:B------:R-:W-:Y:S01]  /*29c0*/  BSSY.RECONVERGENT B2, `(.L_x_142) ;  /* 0x0000005000027945 */ /* 0x000fe20003800200 */
.L_x_143:
[----:B------:R-:W2:Y:S02]  /*29d0*/  LDS R12, [R8+0x4] ;  /* 0x00000400080c7984 */ /* 0x000ea40000000800 */
[----:B--2--5:R-:W-:-:S05]  /*29e0*/  FADD R13, R7, R12 ;  /* 0x0000000c070d7221 */ /* 0x024fca0000000000 */
[----:B------:R-:W2:Y:S02]  /*29f0*/  ATOMS.CAST.SPIN P0, [R8+0x4], R12, R13 ;  /* 0x0000040c0800758d */ /* 0x000ea4000180000d */
[----:B--2---:R-:W-:Y:S05]  /*2a00*/  @!P0 BRA `(.L_x_143) ;  /* 0xfffffffc00f08947 */ /* 0x004fea000383ffff */
[----:B------:R-:W-:Y:S05]  /*2a10*/  BSYNC.RECONVERGENT B2 ;  /* 0x0000000000027941 */ /* 0x000fea0003800200 */
.L_x_142:
[----:B------:R2:W5:Y:S01]  /*2a20*/  LDG.E R7, desc[UR12][R10.64+0x8] ;  /* 0x0000080c0a077981 */ /* 0x000562000c1e1900 */
[----:B------:R-:W-:Y:S01]  /*2a30*/  BSSY.RECONVERGENT B2, `(.L_x_144) ;  /* 0x0000005000027945 */ /* 0x000fe20003800200 */
.L_x_145:
[----:B------:R-:W3:Y:S02]  /*2a40*/  LDS R12, [R8+0x8] ;  /* 0x00000800080c7984 */ /* 0x000ee40000000800 */
[----:B---3-5:R-:W-:-:S05]  /*2a50*/  FADD R13, R7, R12 ;  /* 0x0000000c070d7221 */ /* 0x028fca0000000000 */
[----:B------:R-:W3:Y:S02]  /*2a60*/  ATOMS.CAST.SPIN P0, [R8+0x8], R12, R13 ;  /* 0x0000080c0800758d */ /* 0x000ee4000180000d */
[----:B---3--:R-:W-:Y:S05]  /*2a70*/  @!P0 BRA `(.L_x_145) ;  /* 0xfffffffc00f08947 */ /* 0x008fea000383ffff */
[----:B------:R-:W-:Y:S05]  /*2a80*/  BSYNC.RECONVERGENT B2 ;  /* 0x0000000000027941 */ /* 0x000fea0003800200 */
.L_x_144:
[----:B------:R3:W5:Y:S01]  /*2a90*/  LDG.E R7, desc[UR12][R10.64+0xc] ;  /* 0x00000c0c0a077981 */ /* 0x000762000c1e1900 */
[----:B------:R-:W-:Y:S01]  /*2aa0*/  BSSY.RECONVERGENT B2, `(.L_x_146) ;  /* 0x0000005000027945 */ /* 0x000fe20003800200 */
.L_x_147:
[----:B0123--:R-:W0:Y:S02]  /*2ab0*/  LDS R10, [R8+0xc] ;  /* 0x00000c00080a7984 */ /* 0x00fe240000000800 */
[----:B0----5:R-:W-:-:S05]  /*2ac0*/  FADD R11, R7, R10 ;  /* 0x0000000a070b7221 */ /* 0x021fca0000000000 */
[----:B------:R-:W0:Y:S02]  /*2ad0*/  ATOMS.CAST.SPIN P0, [R8+0xc], R10, R11 ;  /* 0x00000c0a0800758d */ /* 0x000e24000180000b */
[----:B0-----:R-:W-:Y:S05]  /*2ae0*/  @!P0 BRA `(.L_x_147) ;  /* 0xfffffffc00f08947 */ /* 0x001fea000383ffff */
[----:B------:R-:W-:Y:S05]  /*2af0*/  BSYNC.RECONVERGENT B2 ;  /* 0x0000000000027941 */ /* 0x000fea0003800200 */
.L_x_146:
[----:B------:R-:W-:-:S07]  /*2b00*/  IADD3 R5, PT, PT, R5, 0x4, RZ ;  /* 0x0000000405057810 */ /* 0x000fce0007ffe0ff */
.L_x_139:
[----:B------:R-:W-:Y:S05]  /*2b10*/  BSYNC.RECONVERGENT B1 ;  /* 0x0000000000017941 */ /* 0x000fea0003800200 */
.L_x_138:
[----:B------:R-:W-:-:S13]  /*2b20*/  ISETP.NE.AND P0, PT, R4, RZ, PT ;  /* 0x000000ff0400720c */ /* 0x000fda0003f05270 */
[----:B------:R-:W-:Y:S05]  /*2b30*/  @!P0 BRA `(.L_x_68) ;  /* 0x0000000000448947 */ /* 0x000fea0003800000 */
[----:B------:R-:W-:-:S07]  /*2b40*/  IMAD.MOV.U32 R7, RZ, RZ, RZ ;  /* 0x000000ffff077224 */ /* 0x000fce00078e00ff */
.L_x_150:
[----:B-1----:R-:W-:Y:S01]  /*2b50*/  IMAD.WIDE.U32 R10, R5, 0x4, R2 ;  /* 0x00000004050a7825 */ /* 0x002fe200078e0002 */
[----:B------:R-:W0:Y:S04]  /*2b60*/  LDCU UR4, c[0x0][0x3b4] ;  /* 0x00007680ff0477ac */ /* 0x000e280008000800 */
[----:B------:R1:W5:Y:S01]  /*2b70*/  LDG.E R13, desc[UR12][R10.64] ;  /* 0x0000000c0a0d7981 */ /* 0x000362000c1e1900 */
[----:B------:R-:W-:Y:S01]  /*2b80*/  BSSY.RECONVERGENT B1, `(.L_x_148) ;  /* 0x0000008000017945 */ /* 0x000fe20003800200 */
[----:B0-----:R-:W-:-:S05]  /*2b90*/  MOV R0, UR4 ;  /* 0x0000000400007c02 */ /* 0x001fca0008000f00 */
[----:B------:R-:W-:-:S05]  /*2ba0*/  IMAD R8, R9, R0, R5 ;  /* 0x0000000009087224 */ /* 0x000fca00078e0205 */
[----:B-1----:R-:W-:-:S07]  /*2bb0*/  LEA R8, R8, UR9, 0x2 ;  /* 0x0000000908087c11 */ /* 0x002fce000f8e10ff */
.L_x_149:
[----:B------:R-:W0:Y:S02]  /*2bc0*/  LDS R10, [R8] ;  /* 0x00000000080a7984 */ /* 0x000e240000000800 */
[----:B0----5:R-:W-:-:S05]  /*2bd0*/  FADD R11, R13, R10 ;  /* 0x0000000a0d0b7221 */ /* 0x021fca0000000000 */
[----:B------:R-:W0:Y:S02]  /*2be0*/  ATOMS.CAST.SPIN P0, [R8], R10, R11 ;  /* 0x0000000a0800758d */ /* 0x000e24000180000b */
[----:B0-----:R-:W-:Y:S05]  /*2bf0*/  @!P0 BRA `(.L_x_149) ;  /* 0xfffffffc00f08947 */ /* 0x001fea000383ffff */
[----:B------:R-:W-:Y:S05]  /*2c00*/  BSYNC.RECONVERGENT B1 ;  /* 0x0000000000017941 */ /* 0x000fea0003800200 */
.L_x_148:
[----:B------:R-:W-:Y:S01]  /*2c10*/  VIADD R7, R7, 0x1 ;  /* 0x0000000107077836 */ /* 0x000fe20000000000 */
[----:B------:R-:W-:-:S04]  /*2c20*/  IADD3 R5, PT, PT, R5, 0x1, RZ ;  /* 0x0000000105057810 */ /* 0x000fc80007ffe0ff */
[----:B------:R-:W-:-:S13]  /*2c30*/  ISETP.NE.AND P0, PT, R7, R4, PT ;  /* 0x000000040700720c */ /* 0x000fda0003f05270 */
[----:B------:R-:W-:Y:S05]  /*2c40*/  @P0 BRA `(.L_x_150) ;  /* 0xfffffffc00c00947 */ /* 0x000fea000383ffff */
.L_x_68:
[----:B------:R-:W-:Y:S05]  /*2c50*/  BSYNC.RECONVERGENT B0 ;  /* 0x0000000000007941 */ /* 0x000fea0003800200 */
.L_x_67:
[----:B------:R-:W-:Y:S01]  /*2c60*/  BAR.SYNC.DEFER_BLOCKING 0x0 ;  /* 0x0000000000007b1d */ /* 0x000fe20000010000 */
[----:B------:R-:W-:-:S13]  /*2c70*/  ISETP.NE.AND P0, PT, R6, RZ, PT ;  /* 0x000000ff0600720c */ /* 0x000fda0003f05270 */
[----:B------:R-:W-:Y:S05]  /*2c80*/  @P0 EXIT ;  /* 0x000000000000094d */ /* 0x000fea0003800000 */
[----:B------:R-:W4:Y:S01]  /*2c90*/  S2UR UR6, SR_CgaCtaId ;  /* 0x00000000000679c3 */ /* 0x000f220000008800 */
[----:B------:R-:W-:-:S07]  /*2ca0*/  UMOV UR4, 0x400 ;  /* 0x0000040000047882 */ /* 0x000fce0000000000 */
[----:B0-----:R-:W0:Y:S08]  /*2cb0*/  LDC R16, c[0x0][0x3b8] ;  /* 0x0000ee00ff107b82 */ /* 0x001e300000000800 */
[----:B--23--:R-:W2:Y:S01]  /*2cc0*/  LDC.64 R2, c[0x0][0x3a8] ;  /* 0x0000ea00ff027b82 */ /* 0x00cea20000000a00 */
[----:B----4-:R-:W-:-:S09]  /*2cd0*/  ULEA UR4, UR6, UR4, 0x18 ;  /* 0x0000000406047291 */ /* 0x010fd2000f8ec0ff */
[----:B------:R-:W2:Y:S01]  /*2ce0*/  LDS R5, [UR4] ;  /* 0x00000004ff057984 */ /* 0x000ea20008000800 */
[----:B0-----:R-:W-:-:S03]  /*2cf0*/  ISETP.GE.AND P0, PT, R16, 0x1, PT ;  /* 0x000000011000780c */ /* 0x001fc60003f06270 */
[----:B--2---:R0:W-:Y:S10]  /*2d00*/  REDG.E.ADD.STRONG.GPU desc[UR12][R2.64], R5 ;  /* 0x000000050200798e */ /* 0x0041f4000c12e10c */
[----:B------:R-:W-:Y:S05]  /*2d10*/  @!P0 EXIT ;  /* 0x000000000000894d */ /* 0x000fea0003800000 */
[----:B------:R-:W-:-:S13]  /*2d20*/  ISETP.GE.AND P0, PT, R0, 0x1, PT ;  /* 0x000000010000780c */ /* 0x000fda0003f06270 */
[----:B------:R-:W-:Y:S05]  /*2d30*/  @!P0 BRA `(.L_x_151) ;  /* 0x0000000400c48947 */ /* 0x000fea0003800000 */
[C---:B0-----:R-:W-:Y:S01]  /*2d40*/  LOP3.LUT R2, R0.reuse, 0x7ffffff8, RZ, 0xc0, !PT ;  /* 0x7ffffff800027812 */ /* 0x041fe200078ec0ff */
[----:B------:R-:W-:Y:S01]  /*2d50*/  IMAD.MOV.U32 R3, RZ, RZ, RZ ;  /* 0x000000ffff037224 */ /* 0x000fe200078e00ff */
[----:B------:R-:W-:Y:S02]  /*2d60*/  LOP3.LUT R0, R0, 0x7, RZ, 0xc0, !PT ;  /* 0x0000000700007812 */ /* 0x000fe400078ec0ff */
[----:B------:R-:W-:-:S07]  /*2d70*/  IADD3 R4, PT, PT, -R2, RZ, RZ ;  /* 0x000000ff02047210 */ /* 0x000fce0007ffe1ff */
.L_x_160:
[C---:B01----:R-:W-:Y:S01]  /*2d80*/  IMAD.SHL.U32 R10, R3.reuse, 0x4, RZ ;  /* 0x00000004030a7824 */ /* 0x043fe200078e00ff */
[----:B------:R-:W0:Y:S04]  /*2d90*/  LDC R8, c[0x0][0x3b4] ;  /* 0x0000ed00ff087b82 */ /* 0x000e280000000800 */
[----:B--2---:R-:W1:Y:S04]  /*2da0*/  LDS R9, [R10+UR5] ;  /* 0x000000050a097984 */ /* 0x004e680008000800 */
[----:B------:R-:W2:Y:S01]  /*2db0*/  LDC.64 R6, c[0x0][0x390] ;  /* 0x0000e400ff067b82 */ /* 0x000ea20000000a00 */
[----:B------:R-:W-:Y:S01]  /*2dc0*/  HFMA2 R12, -RZ, RZ, 0, 0 ;  /* 0x00000000ff0c7431 */ /* 0x000fe200000001ff */
[----:B0-----:R-:W-:Y:S01]  /*2dd0*/  ISETP.GE.U32.AND P0, PT, R8, 0x8, PT ;  /* 0x000000080800780c */ /* 0x001fe20003f06070 */
[----:B--2---:R-:W-:-:S04]  /*2de0*/  IMAD.WIDE.U32 R6, R3, 0x4, R6 ;  /* 0x0000000403067825 */ /* 0x004fc800078e0006 */
[----:B------:R-:W-:Y:S01]  /*2df0*/  IMAD R5, R3, R8, RZ ;  /* 0x0000000803057224 */ /* 0x000fe200078e02ff */
[----:B-1----:R0:W-:Y:S07]  /*2e00*/  REDG.E.ADD.STRONG.GPU desc[UR12][R6.64], R9 ;  /* 0x000000090600798e */ /* 0x0021ee000c12e10c */
[----:B------:R-:W-:Y:S05]  /*2e10*/  @!P0 BRA `(.L_x_152) ;  /* 0x0000000000a08947 */ /* 0x000fea0003800000 */
[----:B------:R-:W1:Y:S01]  /*2e20*/  S2UR UR6, SR_CgaCtaId ;  /* 0x00000000000679c3 */ /* 0x000e620000008800 */
[----:B------:R-:W-:Y:S01]  /*2e30*/  UMOV UR4, 0x400 ;  /* 0x0000040000047882 */ /* 0x000fe20000000000 */
[----:B------:R-:W-:Y:S01]  /*2e40*/  BSSY.RECONVERGENT B0, `(.L_x_153) ;  /* 0x0000024000007945 */ /* 0x000fe20003800200 */
[----:B------:R-:W-:-:S05]  /*2e50*/  UIADD3 UR4, UPT, UPT, UR4, 0x10, URZ ;  /* 0x0000001004047890 */ /* 0x000fca000fffe0ff */
[----:B0-----:R-:W0:Y:S08]  /*2e60*/  LDC.64 R6, c[0x0][0x398] ;  /* 0x0000e600ff067b82 */ /* 0x001e300000000a00 */
[----:B------:R-:W2:Y:S01]  /*2e70*/  LDC R9, c[0x0][0x3b8] ;  /* 0x0000ee00ff097b82 */ /* 0x000ea20000000800 */
[----:B-1----:R-:W-:Y:S01]  /*2e80*/  ULEA UR4, UR6, UR4, 0x18 ;  /* 0x0000000406047291 */ /* 0x002fe2000f8ec0ff */
[----:B0-----:R-:W-:-:S03]  /*2e90*/  IMAD.WIDE.U32 R6, R5, 0x4, R6 ;  /* 0x0000000405067825 */ /* 0x001fc600078e0006 */
[----:B------:R-:W-:Y:S01]  /*2ea0*/  IADD3 R12, P0, PT, R6, 0x10, RZ ;  /* 0x00000010060c7810 */ /* 0x000fe20007f1e0ff */
[----:B--2---:R-:W-:Y:S01]  /*2eb0*/  IMAD R9, R9, 0x4, R10 ;  /* 0x0000000409097824 */ /* 0x004fe200078e020a */
[----:B------:R-:W-:-:S03]  /*2ec0*/  MOV R10, R4 ;  /* 0x00000004000a7202 */ /* 0x000fc60000000f00 */
[----:B------:R-:W-:Y:S02]  /*2ed0*/  IMAD.X R27, RZ, RZ, R7, P0 ;  /* 0x000000ffff1b7224 */ /* 0x000fe400000e0607 */
[----:B------:R-:W-:-:S05]  /*2ee0*/  IMAD R9, R9, R8, UR4 ;  /* 0x0000000409097e24 */ /* 0x000fca000f8e0208 */
[----:B------:R-:W-:-:S07]  /*2ef0*/  IADD3 R9, PT, PT, R9, 0x10, RZ ;  /* 0x0000001009097810 */ /* 0x000fce0007ffe0ff */
.L_x_154:
[----:B0-----:R-:W0:Y:S04]  /*2f00*/  LDS R11, [R9+-0x10] ;  /* 0xfffff000090b7984 */ /* 0x001e280000000800 */
[----:B------:R-:W1:Y:S04]  /*2f10*/  LDS R13, [R9+-0xc] ;  /* 0xfffff400090d7984 */ /* 0x000e680000000800 */
[----:B------:R-:W2:Y:S04]  /*2f20*/  LDS R15, [R9+-0x8] ;  /* 0xfffff800090f7984 */ /* 0x000ea80000000800 */
[----:B------:R-:W3:Y:S04]  /*2f30*/  LDS R17, [R9+-0x4] ;  /* 0xfffffc0009117984 */ /* 0x000ee80000000800 */
[----:B------:R-:W4:Y:S04]  /*2f40*/  LDS R19, [R9] ;  /* 0x0000000009137984 */ /* 0x000f280000000800 */
[----:B------:R-:W5:Y:S04]  /*2f50*/  LDS R21, [R9+0x4] ;  /* 0x0000040009157984 */ /* 0x000f680000000800 */
[----:B------:R-:W5:Y:S04]  /*2f60*/  LDS R23, [R9+0x8] ;  /* 0x0000080009177984 */ /* 0x000f680000000800 */
[----:B------:R-:W5:Y:S01]  /*2f70*/  LDS R25, [R9+0xc] ;  /* 0x00000c0009197984 */ /* 0x000f620000000800 */
[----:B------:R-:W-:Y:S01]  /*2f80*/  VIADD R10, R10, 0x8 ;  /* 0x000000080a0a7836 */ /* 0x000fe20000000000 */
[----:B------:R-:W-:Y:S01]  /*2f90*/  MOV R7, R27 ;  /* 0x0000001b00077202 */ /* 0x000fe20000000f00 */
[----:B------:R-:W-:-:S03]  /*2fa0*/  IMAD.MOV.U32 R6, RZ, RZ, R12 ;  /* 0x000000ffff067224 */ /* 0x000fc600078e000c */
[----:B------:R-:W-:Y:S02]  /*2fb0*/  ISETP.NE.AND P0, PT, R10, RZ, PT ;  /* 0x000000ff0a00720c */ /* 0x000fe40003f05270 */
[----:B0-----:R0:W-:Y:S04]  /*2fc0*/  REDG.E.ADD.F32.FTZ.RN.STRONG.GPU desc[UR12][R6.64+-0x10], R11 ;  /* 0xfffff00b060079a6 */ /* 0x0011e8000c12f30c */
[----:B-1----:R0:W-:Y:S04]  /*2fd0*/  REDG.E.ADD.F32.FTZ.RN.STRONG.GPU desc[UR12][R6.64+-0xc], R13 ;  /* 0xfffff40d060079a6 */ /* 0x0021e8000c12f30c */
[----:B--2---:R0:W-:Y:S01]  /*2fe0*/  REDG.E.ADD.F32.FTZ.RN.STRONG.GPU desc[UR12][R6.64+-0x8], R15 ;  /* 0xfffff80f060079a6 */ /* 0x0041e2000c12f30c */
[----:B------:R-:W-:-:S03]  /*2ff0*/  IADD3 R12, P1, PT, R6, 0x20, RZ ;  /* 0x00000020060c7810 */ /* 0x000fc60007f3e0ff */
[----:B---3--:R0:W-:Y:S04]  /*3000*/  REDG.E.ADD.F32.FTZ.RN.STRONG.GPU desc[UR12][R6.64+-0x4], R17 ;  /* 0xfffffc11060079a6 */ /* 0x0081e8000c12f30c */
[----:B----4-:R0:W-:Y:S04]  /*3010*/  REDG.E.ADD.F32.FTZ.RN.STRONG.GPU desc[UR12][R6.64], R19 ;  /* 0x00000013060079a6 */ /* 0x0101e8000c12f30c */
[----:B-----5:R0:W-:Y:S04]  /*3020*/  REDG.E.ADD.F32.FTZ.RN.STRONG.GPU desc[UR12][R6.64+0x4], R21 ;  /* 0x00000415060079a6 */ /* 0x0201e8000c12f30c */
[----:B------:R0:W-:Y:S01]  /*3030*/  REDG.E.ADD.F32.FTZ.RN.STRONG.GPU desc[UR12][R6.64+0x8], R23 ;  /* 0x00000817060079a6 */ /* 0x0001e2000c12f30c */
[----:B------:R-:W-:-:S03]  /*3040*/  IADD3.X R27, PT, PT, RZ, R7, RZ, P1, !PT ;  /* 0x00000007ff1b7210 */ /* 0x000fc60000ffe4ff */
[----:B------:R0:W-:Y:S01]  /*3050*/  REDG.E.ADD.F32.FTZ.RN.STRONG.GPU desc[UR12][R6.64+0xc], R25 ;  /* 0x00000c19060079a6 */ /* 0x0001e2000c12f30c */
[----:B------:R-:W-:Y:S01]  /*3060*/  VIADD R9, R9, 0x20 ;  /* 0x0000002009097836 */ /* 0x000fe20000000000 */
[----:B------:R-:W-:Y:S06]  /*3070*/  @P0 BRA `(.L_x_154) ;  /* 0xfffffffc00a00947 */ /* 0x000fec000383ffff */
[----:B------:R-:W-:Y:S05]  /*3080*/  BSYNC.RECONVERGENT B0 ;  /* 0x0000000000007941 */ /* 0x000fea0003800200 */
.L_x_153:
[----:B------:R-:W-:-:S07]  /*3090*/  MOV R12, R2 ;  /* 0x00000002000c7202 */ /* 0x000fce0000000f00 */
.L_x_152:
[----:B------:R-:W-:Y:S01]  /*30a0*/  ISETP.NE.AND P0, PT, R0, RZ, PT ;  /* 0x000000ff0000720c */ /* 0x000fe20003f05270 */
[----:B------:R-:W-:-:S12]  /*30b0*/  BSSY.RECONVERGENT B0, `(.L_x_155) ;  /* 0x0000034000007945 */ /* 0x000fd80003800200 */
[----:B------:R-:W-:Y:S05]  /*30c0*/  @!P0 BRA `(.L_x_156) ;  /* 0x0000000000c88947 */ /* 0x000fea0003800000 */
[----:B0-----:R-:W-:Y:S01]  /*30d0*/  VIADD R6, R0, 0xffffffff ;  /* 0xffffffff00067836 */ /* 0x001fe20000000000 */
[----:B------:R-:W-:Y:S01]  /*30e0*/  BSSY.RECONVERGENT B1, `(.L_x_157) ;  /* 0x0000016000017945 */ /* 0x000fe20003800200 */
[----:B------:R-:W-:-:S03]  /*30f0*/  LOP3.LUT P0, R16, R8, 0x3, RZ, 0xc0, !PT ;  /* 0x0000000308107812 */ /* 0x000fc6000780c0ff */
[----:B------:R-:W-:-:S13]  /*3100*/  ISETP.GE.U32.AND P1, PT, R6, 0x3, PT ;  /* 0x000000030600780c */ /* 0x000fda0003f26070 */
[----:B------:R-:W-:Y:S05]  /*3110*/  @!P1 BRA `(.L_x_158) ;  /* 0x0000000000489947 */ /* 0x000fea0003800000 */
[CC--:B------:R-:W-:Y:S01]  /*3120*/  IADD3 R7, PT, PT, R5.reuse, R12.reuse, RZ ;  /* 0x0000000c05077210 */ /* 0x0c0fe20007ffe0ff */
[----:B------:R-:W0:Y:S01]  /*3130*/  LDC.64 R10, c[0x0][0x398] ;  /* 0x0000e600ff0a7b82 */ /* 0x000e220000000a00 */
[----:B------:R-:W1:Y:S01]  /*3140*/  LDCU.64 UR6, c[0x0][0x398] ;  /* 0x00007300ff0677ac */ /* 0x000e620008000a00 */
[----:B------:R-:W-:Y:S02]  /*3150*/  IADD3 R14, P1, PT, R5, R12, RZ ;  /* 0x0000000c050e7210 */ /* 0x000fe40007f3e0ff */
[----:B------:R-:W-:-:S03]  /*3160*/  LEA R9, R7, UR9, 0x2 ;  /* 0x0000000907097c11 */ /* 0x000fc6000f8e10ff */
[----:B------:R-:W-:Y:S02]  /*3170*/  IMAD.X R21, RZ, RZ, RZ, P1 ;  /* 0x000000ffff157224 */ /* 0x000fe400008e06ff */
[----:B------:R-:W2:Y:S04]  /*3180*/  LDS R13, [R9] ;  /* 0x00000000090d7984 */ /* 0x000ea80000000800 */
[----:B------:R-:W3:Y:S04]  /*3190*/  LDS R15, [R9+0x4] ;  /* 0x00000400090f7984 */ /* 0x000ee80000000800 */
[----:B------:R-:W4:Y:S01]  /*31a0*/  LDS R17, [R9+0x8] ;  /* 0x0000080009117984 */ /* 0x000f220000000800 */
[----:B-1----:R-:W-:-:S03]  /*31b0*/  LEA R6, P1, R14, UR6, 0x2 ;  /* 0x000000060e067c11 */ /* 0x002fc6000f8210ff */
[----:B------:R-:W1:Y:S01]  /*31c0*/  LDS R19, [R9+0xc] ;  /* 0x00000c0009137984 */ /* 0x000e620000000800 */
[----:B0-----:R-:W-:Y:S01]  /*31d0*/  IMAD.WIDE.U32 R10, R7, 0x4, R10 ;  /* 0x00000004070a7825 */ /* 0x001fe200078e000a */
[----:B------:R-:W-:-:S04]  /*31e0*/  LEA.HI.X R7, R14, UR7, R21, 0x2, P1 ;  /* 0x000000070e077c11 */ /* 0x000fc800088f1415 */
[----:B--2---:R0:W-:Y:S04]  /*31f0*/  REDG.E.ADD.F32.FTZ.RN.STRONG.GPU desc[UR12][R10.64], R13 ;  /* 0x0000000d0a0079a6 */ /* 0x0041e8000c12f30c */
[----:B---3--:R0:W-:Y:S04]  /*3200*/  REDG.E.ADD.F32.FTZ.RN.STRONG.GPU desc[UR12][R6.64+0x4], R15 ;  /* 0x0000040f060079a6 */ /* 0x0081e8000c12f30c */
[----:B----4-:R0:W-:Y:S04]  /*3210*/  REDG.E.ADD.F32.FTZ.RN.STRONG.GPU desc[UR12][R6.64+0x8], R17 ;  /* 0x00000811060079a6 */ /* 0x0101e8000c12f30c */
[----:B-1----:R0:W-:Y:S01]  /*3220*/  REDG.E.ADD.F32.FTZ.RN.STRONG.GPU desc[UR12][R6.64+0xc], R19 ;  /* 0x00000c13060079a6 */ /* 0x0021e2000c12f30c */
[----:B------:R-:W-:-:S07]  /*3230*/  IADD3 R12, PT, PT, R12, 0x4, RZ ;  /* 0x000000040c0c7810 */ /* 0x000fce0007ffe0ff */
.L_x_158:
[----:B------:R-:W-:Y:S05]  /*3240*/  BSYNC.RECONVERGENT B1 ;  /* 0x0000000000017941 */ /* 0x000fea0003800200 */
.L_x_157:
[----:B------:R-:W-:Y:S05]  /*3250*/  @!P0 BRA `(.L_x_156) ;  /* 0x0000000000648947 */ /* 0x000fea0003800000 */
[----:B------:R-:W-:Y:S02]  /*3260*/  ISETP.NE.AND P0, PT, R16, 0x1, PT ;  /* 0x000000011000780c */ /* 0x000fe40003f05270 */
[----:B------:R-:W-:-:S04]  /*3270*/  LOP3.LUT R8, R8, 0x1, RZ, 0xc0, !PT ;  /* 0x0000000108087812 */ /* 0x000fc800078ec0ff */
[----:B------:R-:W-:-:S07]  /*3280*/  ISETP.NE.U32.AND P1, PT, R8, 0x1, PT ;  /* 0x000000010800780c */ /* 0x000fce0003f25070 */
[----:B------:R-:W-:Y:S06]  /*3290*/  @!P0 BRA `(.L_x_159) ;  /* 0x0000000000388947 */ /* 0x000fec0003800000 */
[C---:B------:R-:W-:Y:S01]  /*32a0*/  IMAD.IADD R9, R5.reuse, 0x1, R12 ;  /* 0x0000000105097824 */ /* 0x040fe200078e020c */
[----:B0-----:R-:W0:Y:S01]  /*32b0*/  LDC.64 R6, c[0x0][0x398] ;  /* 0x0000e600ff067b82 */ /* 0x001e220000000a00 */
[----:B------:R-:W1:Y:S01]  /*32c0*/  LDCU.64 UR6, c[0x0][0x398] ;  /* 0x00007300ff0677ac */ /* 0x000e620008000a00 */
[----:B------:R-:W-:Y:S02]  /*32d0*/  IADD3 R13, P0, PT, R5, R12, RZ ;  /* 0x0000000c050d7210 */ /* 0x000fe40007f1e0ff */
[----:B------:R-:W-:Y:S02]  /*32e0*/  LEA R10, R9, UR9, 0x2 ;  /* 0x00000009090a7c11 */ /* 0x000fe4000f8e10ff */
[----:B------:R-:W-:-:S03]  /*32f0*/  IADD3.X R14, PT, PT, RZ, RZ, RZ, P0, !PT ;  /* 0x000000ffff0e7210 */ /* 0x000fc600007fe4ff */
[----:B------:R-:W2:Y:S04]  /*3300*/  LDS R11, [R10] ;  /* 0x000000000a0b7984 */ /* 0x000ea80000000800 */
[----:B------:R-:W3:Y:S01]  /*3310*/  LDS R15, [R10+0x4] ;  /* 0x000004000a0f7984 */ /* 0x000ee20000000800 */
[----:B-1----:R-:W-:Y:S01]  /*3320*/  LEA R8, P0, R13, UR6, 0x2 ;  /* 0x000000060d087c11 */ /* 0x002fe2000f8010ff */
[----:B0-----:R-:W-:-:S03]  /*3330*/  IMAD.WIDE.U32 R6, R9, 0x4, R6 ;  /* 0x0000000409067825 */ /* 0x001fc600078e0006 */
[----:B------:R-:W-:Y:S02]  /*3340*/  LEA.HI.X R9, R13, UR7, R14, 0x2, P0 ;  /* 0x000000070d097c11 */ /* 0x000fe400080f140e */
[----:B--2---:R1:W-:Y:S04]  /*3350*/  REDG.E.ADD.F32.FTZ.RN.STRONG.GPU desc[UR12][R6.64], R11 ;  /* 0x0000000b060079a6 */ /* 0x0043e8000c12f30c */
[----:B---3--:R1:W-:Y:S01]  /*3360*/  REDG.E.ADD.F32.FTZ.RN.STRONG.GPU desc[UR12][R8.64+0x4], R15 ;  /* 0x0000040f080079a6 */ /* 0x0083e2000c12f30c */
[----:B------:R-:W-:-:S07]  /*3370*/  VIADD R12, R12, 0x2 ;  /* 0x000000020c0c7836 */ /* 0x000fce0000000000 */
.L_x_159:
[----:B------:R-:W-:Y:S05]  /*3380*/  @P1 BRA `(.L_x_156) ;  /* 0x0000000000181947 */ /* 0x000fea0003800000 */
[----:B------:R-:W-:Y:S01]  /*3390*/  IADD3 R5, PT, PT, R5, R12, RZ ;  /* 0x0000000c05057210 */ /* 0x000fe20007ffe0ff */
[----:B01----:R-:W0:Y:S03]  /*33a0*/  LDC.64 R6, c[0x0][0x398] ;  /* 0x0000e600ff067b82 */ /* 0x003e260000000a00 */
[----:B------:R-:W-:-:S05]  /*33b0*/  LEA R8, R5, UR9, 0x2 ;  /* 0x0000000905087c11 */ /* 0x000fca000f8e10ff */
[----:B------:R-:W1:Y:S01]  /*33c0*/  LDS R9, [R8] ;  /* 0x0000000008097984 */ /* 0x000e620000000800 */
[----:B0-----:R-:W-:-:S05]  /*33d0*/  IMAD.WIDE.U32 R6, R5, 0x4, R6 ;  /* 0x0000000405067825 */ /* 0x001fca00078e0006 */
[----:B-1----:R2:W-:Y:S02]  /*33e0*/  REDG.E.ADD.F32.FTZ.RN.STRONG.GPU desc[UR12][R6.64], R9 ;  /* 0x00000009060079a6 */ /* 0x0025e4000c12f30c */
.L_x_156:
[----:B------:R-:W-:Y:S05]  /*33f0*/  BSYNC.RECONVERGENT B0 ;  /* 0x0000000000007941 */ /* 0x000fea0003800200 */
.L_x_155:
[----:B------:R-:W3:Y:S01]  /*3400*/  LDCU UR4, c[0x0][0x3b8] ;  /* 0x00007700ff0477ac */ /* 0x000ee20008000800 */
[----:B------:R-:W-:-:S05]  /*3410*/  VIADD R3, R3, 0x1 ;  /* 0x0000000103037836 */ /* 0x000fca0000000000 */
[----:B---3--:R-:W-:-:S13]  /*3420*/  ISETP.NE.AND P0, PT, R3, UR4, PT ;  /* 0x0000000403007c0c */ /* 0x008fda000bf05270 */
[----:B------:R-:W-:Y:S05]  /*3430*/  @!P0 EXIT ;  /* 0x000000000000894d */ /* 0x000fea0003800000 */
[----:B------:R-:W-:Y:S05]  /*3440*/  BRA `(.L_x_160) ;  /* 0xfffffff8004c7947 */ /* 0x000fea000383ffff */
.L_x_151:
[C---:B------:R-:W-:Y:S01]  /*3450*/  ISETP.GE.U32.AND P0, PT, R16.reuse, 0x8, PT ;  /* 0x000000081000780c */ /* 0x040fe20003f06070 */
[----:B------:R-:W-:Y:S01]  /*3460*/  HFMA2 R0, -RZ, RZ, 0, 0 ;  /* 0x00000000ff007431 */ /* 0x000fe200000001ff */
[----:B------:R-:W-:-:S04]  /*3470*/  LOP3.LUT R17, R16, 0x7, RZ, 0xc0, !PT ;  /* 0x0000000710117812 */ /* 0x000fc800078ec0ff */
[----:B------:R-:W-:-:S07]  /*3480*/  ISETP.NE.AND P1, PT, R17, RZ, PT ;  /* 0x000000ff1100720c */ /* 0x000fce0003f25270 */
[----:B------:R-:W-:Y:S06]  /*3490*/  @!P0 BRA `(.L_x_161) ;  /* 0x0000000000508947 */ /* 0x000fec0003800000 */
[----:B0-----:R-:W0:Y:S01]  /*34a0*/  LDC.64 R4, c[0x0][0x390] ;  /* 0x0000e400ff047b82 */ /* 0x001e220000000a00 */
[----:B------:R-:W-:Y:S01]  /*34b0*/  LOP3.LUT R0, R16, 0x7ffffff8, RZ, 0xc0, !PT ;  /* 0x7ffffff810007812 */ /* 0x000fe200078ec0ff */
[----:B------:R-:W-:-:S07]  /*34c0*/  IMAD.MOV.U32 R7, RZ, RZ, RZ ;  /* 0x000000ffff077224 */ /* 0x000fce00078e00ff */
.L_x_162:
[C---:B------:R-:W-:Y:S01]  /*34d0*/  LEA R6, R7.reuse, UR5, 0x2 ;  /* 0x0000000507067c11 */ /* 0x040fe2000f8e10ff */
[----:B0---4-:R-:W-:-:S04]  /*34e0*/  IMAD.WIDE.U32 R2, R7, 0x4, R4 ;  /* 0x0000000407027825 */ /* 0x011fc800078e0004 */
[----:B------:R-:W0:Y:S04]  /*34f0*/  LDS.64 R8, [R6] ;  /* 0x0000000006087984 */ /* 0x000e280000000a00 */
[----:B-1----:R-:W1:Y:S04]  /*3500*/  LDS.64 R10, [R6+0x8] ;  /* 0x00000800060a7984 */ /* 0x002e680000000a00 */
[----:B------:R-:W2:Y:S04]  /*3510*/  LDS.64 R12, [R6+0x10] ;  /* 0x00001000060c7984 */ /* 0x000ea80000000a00 */
[----:B------:R-:W3:Y:S01]  /*3520*/  LDS.64 R14, [R6+0x18] ;  /* 0x00001800060e7984 */ /* 0x000ee20000000a00 */
[----:B------:R-:W-:-:S04]  /*3530*/  IADD3 R7, PT, PT, R7, 0x8, RZ ;  /* 0x0000000807077810 */ /* 0x000fc80007ffe0ff */
[----:B------:R-:W-:Y:S01]  /*3540*/  ISETP.NE.AND P0, PT, R7, R0, PT ;  /* 0x000000000700720c */ /* 0x000fe20003f05270 */
[----:B0-----:R4:W-:Y:S04]  /*3550*/  REDG.E.ADD.STRONG.GPU desc[UR12][R2.64], R8 ;  /* 0x000000080200798e */ /* 0x0019e8000c12e10c */
[----:B------:R4:W-:Y:S04]  /*3560*/  REDG.E.ADD.STRONG.GPU desc[UR12][R2.64+0x4], R9 ;  /* 0x000004090200798e */ /* 0x0009e8000c12e10c */
[----:B-1----:R4:W-:Y:S04]  /*3570*/  REDG.E.ADD.STRONG.GPU desc[UR12][R2.64+0x8], R10 ;  /* 0x0000080a0200798e */ /* 0x0029e8000c12e10c */
[----:B------:R4:W-:Y:S04]  /*3580*/  REDG.E.ADD.STRONG.GPU desc[UR12][R2.64+0xc], R11 ;  /* 0x00000c0b0200798e */ /* 0x0009e8000c12e10c */
[----:B--2---:R4:W-:Y:S04]  /*3590*/  REDG.E.ADD.STRONG.GPU desc[UR12][R2.64+0x10], R12 ;  /* 0x0000100c0200798e */ /* 0x0049e8000c12e10c */
[----:B------:R4:W-:Y:S04]  /*35a0*/  REDG.E.ADD.STRONG.GPU desc[UR12][R2.64+0x14], R13 ;  /* 0x0000140d0200798e */ /* 0x0009e8000c12e10c */
[----:B---3--:R4:W-:Y:S04]  /*35b0*/  REDG.E.ADD.STRONG.GPU desc[UR12][R2.64+0x18], R14 ;  /* 0x0000180e0200798e */ /* 0x0089e8000c12e10c */
[----:B------:R4:W-:Y:S01]  /*35c0*/  REDG.E.ADD.STRONG.GPU desc[UR12][R2.64+0x1c], R15 ;  /* 0x00001c0f0200798e */ /* 0x0009e2000c12e10c */
[----:B------:R-:W-:Y:S05]  /*35d0*/  @P0 BRA `(.L_x_162) ;  /* 0xfffffffc00bc0947 */ /* 0x000fea000383ffff */
.L_x_161:
[----:B------:R-:W-:Y:S05]  /*35e0*/  @!P1 EXIT ;  /* 0x000000000000994d */ /* 0x000fea0003800000 */
[----:B------:R-:W-:Y:S02]  /*35f0*/  ISETP.GE.U32.AND P0, PT, R17, 0x4, PT ;  /* 0x000000041100780c */ /* 0x000fe40003f06070 */
[----:B------:R-:W-:-:S04]  /*3600*/  LOP3.LUT R6, R16, 0x3, RZ, 0xc0, !PT ;  /* 0x0000000310067812 */ /* 0x000fc800078ec0ff */
[----:B------:R-:W-:-:S07]  /*3610*/  ISETP.NE.AND P1, PT, R6, RZ, PT ;  /* 0x000000ff0600720c */ /* 0x000fce0003f25270 */
[----:B------:R-:W-:Y:S06]  /*3620*/  @!P0 BRA `(.L_x_163) ;  /* 0x0000000000308947 */ /* 0x000fec0003800000 */
[C---:B------:R-:W-:Y:S01]  /*3630*/  LEA R4, R0.reuse, UR5, 0x2 ;  /* 0x0000000500047c11 */ /* 0x040fe2000f8e10ff */
[----:B0---4-:R-:W0:Y:S04]  /*3640*/  LDC.64 R2, c[0x0][0x390] ;  /* 0x0000e400ff027b82 */ /* 0x011e280000000a00 */
[----:B------:R-:W2:Y:S04]  /*3650*/  LDS R5, [R4] ;  /* 0x0000000004057984 */ /* 0x000ea80000000800 */
[----:B------:R-:W3:Y:S04]  /*3660*/  LDS R7, [R4+0x4] ;  /* 0x0000040004077984 */ /* 0x000ee80000000800 */
[----:B------:R-:W4:Y:S04]  /*3670*/  LDS R9, [R4+0x8] ;  /* 0x0000080004097984 */ /* 0x000f280000000800 */
[----:B------:R-:W5:Y:S01]  /*3680*/  LDS R11, [R4+0xc] ;  /* 0x00000c00040b7984 */ /* 0x000f620000000800 */
[----:B0-----:R-:W-:-:S05]  /*3690*/  IMAD.WIDE.U32 R2, R0, 0x4, R2 ;  /* 0x0000000400027825 */ /* 0x001fca00078e0002 */
[----:B--2---:R2:W-:Y:S04]  /*36a0*/  REDG.E.ADD.STRONG.GPU desc[UR12][R2.64], R5 ;  /* 0x000000050200798e */ /* 0x0045e8000c12e10c */
[----:B---3--:R2:W-:Y:S04]  /*36b0*/  REDG.E.ADD.STRONG.GPU desc[UR12][R2.64+0x4], R7 ;  /* 0x000004070200798e */ /* 0x0085e8000c12e10c */
[----:B----4-:R2:W-:Y:S04]  /*36c0*/  REDG.E.ADD.STRONG.GPU desc[UR12][R2.64+0x8], R9 ;  /* 0x000008090200798e */ /* 0x0105e8000c12e10c */
[----:B-----5:R2:W-:Y:S01]  /*36d0*/  REDG.E.ADD.STRONG.GPU desc[UR12][R2.64+0xc], R11 ;  /* 0x00000c0b0200798e */ /* 0x0205e2000c12e10c */
[----:B------:R-:W-:-:S07]  /*36e0*/  VIADD R0, R0, 0x4 ;  /* 0x0000000400007836 */ /* 0x000fce0000000000 */
.L_x_163:
[----:B------:R-:W-:Y:S05]  /*36f0*/  @!P1 EXIT ;  /* 0x000000000000994d */ /* 0x000fea0003800000 */
[----:B------:R-:W-:Y:S02]  /*3700*/  ISETP.NE.AND P0, PT, R6, 0x1, PT ;  /* 0x000000010600780c */ /* 0x000fe40003f05270 */
[----:B0-2-4-:R-:W-:-:S04]  /*3710*/  LOP3.LUT R2, R16, 0x1, RZ, 0xc0, !PT ;  /* 0x0000000110027812 */ /* 0x015fc800078ec0ff */
[----:B------:R-:W-:-:S07]  /*3720*/  ISETP.NE.U32.AND P1, PT, R2, 0x1, PT ;  /* 0x000000010200780c */ /* 0x000fce0003f25070 */
[----:B------:R-:W-:Y:S06]  /*3730*/  @!P0 BRA `(.L_x_164) ;  /* 0x0000000000208947 */ /* 0x000fec0003800000 */
[C---:B------:R-:W-:Y:S01]  /*3740*/  LEA R4, R0.reuse, UR5, 0x2 ;  /* 0x0000000500047c11 */ /* 0x040fe2000f8e10ff */
[----:B------:R-:W0:Y:S04]  /*3750*/  LDC.64 R2, c[0x0][0x390] ;  /* 0x0000e400ff027b82 */ /* 0x000e280000000a00 */
[----:B------:R-:W2:Y:S04]  /*3760*/  LDS R5, [R4] ;  /* 0x0000000004057984 */ /* 0x000ea80000000800 */
[----:B------:R-:W3:Y:S01]  /*3770*/  LDS R7, [R4+0x4] ;  /* 0x0000040004077984 */ /* 0x000ee20000000800 */
[----:B0-----:R-:W-:-:S05]  /*3780*/  IMAD.WIDE.U32 R2, R0, 0x4, R2 ;  /* 0x0000000400027825 */ /* 0x001fca00078e0002 */
[----:B--2---:R0:W-:Y:S04]  /*3790*/  REDG.E.ADD.STRONG.GPU desc[UR12][R2.64], R5 ;  /* 0x000000050200798e */ /* 0x0041e8000c12e10c */
[----:B---3--:R0:W-:Y:S01]  /*37a0*/  REDG.E.ADD.STRONG.GPU desc[UR12][R2.64+0x4], R7 ;  /* 0x000004070200798e */ /* 0x0081e2000c12e10c */
[----:B------:R-:W-:-:S07]  /*37b0*/  IADD3 R0, PT, PT, R0, 0x2, RZ ;  /* 0x0000000200007810 */ /* 0x000fce0007ffe0ff */
.L_x_164:
[----:B------:R-:W-:Y:S05]  /*37c0*/  @P1 EXIT ;  /* 0x000000000000194d */ /* 0x000fea0003800000 */
[C---:B------:R-:W-:Y:S01]  /*37d0*/  LEA R4, R0.reuse, UR5, 0x2 ;  /* 0x0000000500047c11 */ /* 0x040fe2000f8e10ff */
[----:B0-----:R-:W0:Y:S04]  /*37e0*/  LDC.64 R2, c[0x0][0x390] ;  /* 0x0000e400ff027b82 */ /* 0x001e280000000a00 */
[----:B------:R-:W2:Y:S01]  /*37f0*/  LDS R5, [R4] ;  /* 0x0000000004057984 */ /* 0x000ea20000000800 */
[----:B0-----:R-:W-:-:S05]  /*3800*/  IMAD.WIDE.U32 R2, R0, 0x4, R2 ;  /* 0x0000000400027825 */ /* 0x001fca00078e0002 */
[----:B--2---:R-:W-:Y:S01]  /*3810*/  REDG.E.ADD.STRONG.GPU desc[UR12][R2.64], R5 ;  /* 0x000000050200798e */ /* 0x004fe2000c12e10c */
[----:B------:R-:W-:Y:S05]  /*3820*/  EXIT ;  /* 0x000000000000794d */ /* 0x000fea0003800000 */
.L_x_165:
        /* <DEDUP_REMOVED lines=13> */
.L_x_168:


//--------------------- .nv.shared._Z13step_2_kernelPfS_PiS_ii --------------------------
	.section	.nv.shared._Z13step_2_kernelPfS_PiS_ii,"aw",@nobits
	.sectionflags	@""
	.align	16
	.zero		1024


//--------------------- .nv.shared.reserved.0     --------------------------
	.section	.nv.shared.reserved.0,"aw",@nobits
	.weak		__nv_reservedSMEM_offset_0_alias
	.size		__nv_reservedSMEM_offset_0_alias, 0, 64
	.other		__nv_reservedSMEM_offset_0_alias,@"STO_CUDA_RESERVED_SHARED STV_DEFAULT"
__nv_reservedSMEM_offset_0_alias:
	.zero		0
	.zero		64


//--------------------- .nv.shared._Z13step_1_kernelPfS_PiS_S0_S0_iii --------------------------
	.section	.nv.shared._Z13step_1_kernelPfS_PiS_S0_S0_iii,"aw",@nobits
	.sectionflags	@""
	.align	16
.nv.shared._Z13step_1_kernelPfS_PiS_S0_S0_iii:
	.zero		1040


//--------------------- .nv.constant0._Z13step_2_kernelPfS_PiS_ii --------------------------
	.section	.nv.constant0._Z13step_2_kernelPfS_PiS_ii,"a",@progbits
	.sectionflags	@""
	.align	4
.nv.constant0._Z13step_2_kernelPfS_PiS_ii:
	.zero		936


//--------------------- .nv.constant0._Z13step_1_kernelPfS_PiS_S0_S0_iii --------------------------
	.section	.nv.constant0._Z13step_1_kernelPfS_PiS_S0_S0_iii,"a",@progbits
	.sectionflags	@""
	.align	4
.nv.constant0._Z13step_1_kernelPfS_PiS_S0_S0_iii:
	.zero		956


//--------------------- SYMBOLS --------------------------

	.type		.nv.reservedSmem.offset0,@object
	.size		.nv.reservedSmem.offset0,0x4
	.type		.nv.reservedSmem.cap,@object
	.size		.nv.reservedSmem.cap,0x4
